//
// Generated by NVIDIA NVVM Compiler
//
// Compiler Build ID: CL-36424714
// Cuda compilation tools, release 13.0, V13.0.88
// Based on NVVM 20.0.0
//

.version 9.0
.target sm_100
.address_size 64

	// .globl	_Z16separateChannelsPK6uchar4iiPfS2_S2_
.extern .shared .align 16 .b8 shared[];

.visible .entry _Z16separateChannelsPK6uchar4iiPfS2_S2_(
	.param .u64 .ptr .align 1 _Z16separateChannelsPK6uchar4iiPfS2_S2__param_0,
	.param .u32 _Z16separateChannelsPK6uchar4iiPfS2_S2__param_1,
	.param .u32 _Z16separateChannelsPK6uchar4iiPfS2_S2__param_2,
	.param .u64 .ptr .align 1 _Z16separateChannelsPK6uchar4iiPfS2_S2__param_3,
	.param .u64 .ptr .align 1 _Z16separateChannelsPK6uchar4iiPfS2_S2__param_4,
	.param .u64 .ptr .align 1 _Z16separateChannelsPK6uchar4iiPfS2_S2__param_5
)
{
	.reg .pred 	%p<4>;
	.reg .b16 	%rs<4>;
	.reg .b32 	%r<14>;
	.reg .b32 	%f<4>;
	.reg .b64 	%rd<14>;

	ld.param.u64 	%rd1, [_Z16separateChannelsPK6uchar4iiPfS2_S2__param_0];
	ld.param.u32 	%r4, [_Z16separateChannelsPK6uchar4iiPfS2_S2__param_1];
	ld.param.u32 	%r3, [_Z16separateChannelsPK6uchar4iiPfS2_S2__param_2];
	ld.param.u64 	%rd2, [_Z16separateChannelsPK6uchar4iiPfS2_S2__param_3];
	ld.param.u64 	%rd3, [_Z16separateChannelsPK6uchar4iiPfS2_S2__param_4];
	ld.param.u64 	%rd4, [_Z16separateChannelsPK6uchar4iiPfS2_S2__param_5];
	mov.u32 	%r6, %ntid.x;
	mov.u32 	%r7, %ctaid.x;
	mov.u32 	%r8, %tid.x;
	mad.lo.s32 	%r1, %r6, %r7, %r8;
	mov.u32 	%r9, %ntid.y;
	mov.u32 	%r10, %ctaid.y;
	mov.u32 	%r11, %tid.y;
	mad.lo.s32 	%r12, %r9, %r10, %r11;
	setp.ge.s32 	%p1, %r1, %r3;
	setp.ge.s32 	%p2, %r12, %r4;
	or.pred  	%p3, %p1, %p2;
	@%p3 bra 	$L__BB0_2;
	cvta.to.global.u64 	%rd5, %rd1;
	cvta.to.global.u64 	%rd6, %rd2;
	cvta.to.global.u64 	%rd7, %rd3;
	cvta.to.global.u64 	%rd8, %rd4;
	mad.lo.s32 	%r13, %r3, %r12, %r1;
	mul.wide.s32 	%rd9, %r13, 4;
	add.s64 	%rd10, %rd5, %rd9;
	ld.global.u8 	%rs1, [%rd10];
	cvt.rn.f32.u16 	%f1, %rs1;
	add.s64 	%rd11, %rd6, %rd9;
	st.global.f32 	[%rd11], %f1;
	ld.global.u8 	%rs2, [%rd10+1];
	cvt.rn.f32.u16 	%f2, %rs2;
	add.s64 	%rd12, %rd7, %rd9;
	st.global.f32 	[%rd12], %f2;
	ld.global.u8 	%rs3, [%rd10+2];
	cvt.rn.f32.u16 	%f3, %rs3;
	add.s64 	%rd13, %rd8, %rd9;
	st.global.f32 	[%rd13], %f3;
$L__BB0_2:
	ret;

}
	// .globl	_Z10rgb_to_xyYPfS_S_S_S_S_fii
.visible .entry _Z10rgb_to_xyYPfS_S_S_S_S_fii(
	.param .u64 .ptr .align 1 _Z10rgb_to_xyYPfS_S_S_S_S_fii_param_0,
	.param .u64 .ptr .align 1 _Z10rgb_to_xyYPfS_S_S_S_S_fii_param_1,
	.param .u64 .ptr .align 1 _Z10rgb_to_xyYPfS_S_S_S_S_fii_param_2,
	.param .u64 .ptr .align 1 _Z10rgb_to_xyYPfS_S_S_S_S_fii_param_3,
	.param .u64 .ptr .align 1 _Z10rgb_to_xyYPfS_S_S_S_S_fii_param_4,
	.param .u64 .ptr .align 1 _Z10rgb_to_xyYPfS_S_S_S_S_fii_param_5,
	.param .f32 _Z10rgb_to_xyYPfS_S_S_S_S_fii_param_6,
	.param .u32 _Z10rgb_to_xyYPfS_S_S_S_S_fii_param_7,
	.param .u32 _Z10rgb_to_xyYPfS_S_S_S_S_fii_param_8
)
{
	.reg .pred 	%p<7>;
	.reg .b32 	%r<18>;
	.reg .b32 	%f<41>;
	.reg .b64 	%rd<20>;

	ld.param.u64 	%rd1, [_Z10rgb_to_xyYPfS_S_S_S_S_fii_param_0];
	ld.param.u64 	%rd2, [_Z10rgb_to_xyYPfS_S_S_S_S_fii_param_1];
	ld.param.u64 	%rd3, [_Z10rgb_to_xyYPfS_S_S_S_S_fii_param_2];
	ld.param.u64 	%rd4, [_Z10rgb_to_xyYPfS_S_S_S_S_fii_param_3];
	ld.param.u64 	%rd5, [_Z10rgb_to_xyYPfS_S_S_S_S_fii_param_4];
	ld.param.u64 	%rd6, [_Z10rgb_to_xyYPfS_S_S_S_S_fii_param_5];
	ld.param.f32 	%f1, [_Z10rgb_to_xyYPfS_S_S_S_S_fii_param_6];
	ld.param.u32 	%r2, [_Z10rgb_to_xyYPfS_S_S_S_S_fii_param_7];
	ld.param.u32 	%r4, [_Z10rgb_to_xyYPfS_S_S_S_S_fii_param_8];
	mov.u32 	%r5, %ctaid.x;
	mov.u32 	%r6, %ntid.x;
	mov.u32 	%r7, %tid.x;
	mad.lo.s32 	%r8, %r5, %r6, %r7;
	mov.u32 	%r9, %ctaid.y;
	mov.u32 	%r10, %ntid.y;
	mov.u32 	%r11, %tid.y;
	mad.lo.s32 	%r12, %r9, %r10, %r11;
	mad.lo.s32 	%r1, %r4, %r12, %r8;
	setp.ge.s32 	%p1, %r8, %r4;
	setp.ge.s32 	%p2, %r12, %r2;
	or.pred  	%p3, %p1, %p2;
	@%p3 bra 	$L__BB1_2;
	cvta.to.global.u64 	%rd7, %rd1;
	cvta.to.global.u64 	%rd8, %rd2;
	cvta.to.global.u64 	%rd9, %rd3;
	cvta.to.global.u64 	%rd10, %rd4;
	cvta.to.global.u64 	%rd11, %rd5;
	cvta.to.global.u64 	%rd12, %rd6;
	mul.wide.s32 	%rd13, %r1, 4;
	add.s64 	%rd14, %rd7, %rd13;
	ld.global.f32 	%f2, [%rd14];
	add.s64 	%rd15, %rd8, %rd13;
	ld.global.f32 	%f3, [%rd15];
	add.s64 	%rd16, %rd9, %rd13;
	ld.global.f32 	%f4, [%rd16];
	mul.f32 	%f5, %f3, 0f3EB71759;
	fma.rn.f32 	%f6, %f2, 0f3ED32618, %f5;
	fma.rn.f32 	%f7, %f4, 0f3E38D4FE, %f6;
	mul.f32 	%f8, %f3, 0f3F371759;
	fma.rn.f32 	%f9, %f2, 0f3E59B3D0, %f8;
	fma.rn.f32 	%f10, %f4, 0f3D93DD98, %f9;
	mul.f32 	%f11, %f3, 0f3DF41F21;
	fma.rn.f32 	%f12, %f2, 0f3C9E1B09, %f11;
	fma.rn.f32 	%f13, %f4, 0f3F7353F8, %f12;
	add.f32 	%f14, %f7, %f10;
	add.f32 	%f15, %f13, %f14;
	div.rn.f32 	%f16, %f7, %f15;
	div.rn.f32 	%f17, %f10, %f15;
	add.f32 	%f18, %f1, %f10;
	setp.lt.f32 	%p4, %f18, 0f00800000;
	mul.f32 	%f19, %f18, 0f4B000000;
	selp.f32 	%f20, %f19, %f18, %p4;
	selp.f32 	%f21, 0fC1B80000, 0f00000000, %p4;
	mov.b32 	%r14, %f20;
	add.s32 	%r15, %r14, -1059760811;
	and.b32  	%r16, %r15, -8388608;
	sub.s32 	%r17, %r14, %r16;
	mov.b32 	%f22, %r17;
	cvt.rn.f32.s32 	%f23, %r16;
	fma.rn.f32 	%f24, %f23, 0f34000000, %f21;
	add.f32 	%f25, %f22, 0fBF800000;
	fma.rn.f32 	%f26, %f25, 0fBE055027, 0f3E1039F6;
	fma.rn.f32 	%f27, %f26, %f25, 0fBDF8CDCC;
	fma.rn.f32 	%f28, %f27, %f25, 0f3E0F2955;
	fma.rn.f32 	%f29, %f28, %f25, 0fBE2AD8B9;
	fma.rn.f32 	%f30, %f29, %f25, 0f3E4CED0B;
	fma.rn.f32 	%f31, %f30, %f25, 0fBE7FFF22;
	fma.rn.f32 	%f32, %f31, %f25, 0f3EAAAA78;
	fma.rn.f32 	%f33, %f32, %f25, 0fBF000000;
	mul.f32 	%f34, %f25, %f33;
	fma.rn.f32 	%f35, %f34, %f25, %f25;
	fma.rn.f32 	%f36, %f24, 0f3F317218, %f35;
	setp.gt.u32 	%p5, %r14, 2139095039;
	fma.rn.f32 	%f37, %f20, 0f7F800000, 0f7F800000;
	selp.f32 	%f38, %f37, %f36, %p5;
	setp.eq.f32 	%p6, %f20, 0f00000000;
	mul.f32 	%f39, %f38, 0f3EDE5BD9;
	selp.f32 	%f40, 0fFF800000, %f39, %p6;
	add.s64 	%rd17, %rd10, %rd13;
	st.global.f32 	[%rd17], %f16;
	add.s64 	%rd18, %rd11, %rd13;
	st.global.f32 	[%rd18], %f17;
	add.s64 	%rd19, %rd12, %rd13;
	st.global.f32 	[%rd19], %f40;
$L__BB1_2:
	ret;

}
	// .globl	_Z11kernel_scanPii
.visible .entry _Z11kernel_scanPii(
	.param .u64 .ptr .align 1 _Z11kernel_scanPii_param_0,
	.param .u32 _Z11kernel_scanPii_param_1
)
{
	.reg .pred 	%p<7>;
	.reg .b32 	%r<22>;
	.reg .b64 	%rd<9>;

	ld.param.u64 	%rd3, [_Z11kernel_scanPii_param_0];
	ld.param.u32 	%r9, [_Z11kernel_scanPii_param_1];
	cvta.to.global.u64 	%rd1, %rd3;
	mov.u32 	%r10, %ntid.x;
	mov.u32 	%r11, %ctaid.x;
	mov.u32 	%r12, %tid.x;
	mad.lo.s32 	%r1, %r10, %r11, %r12;
	setp.ge.s32 	%p1, %r1, %r9;
	@%p1 bra 	$L__BB2_10;
	setp.lt.s32 	%p2, %r1, 1;
	mov.b32 	%r19, 0;
	@%p2 bra 	$L__BB2_3;
	add.s32 	%r14, %r1, -1;
	mul.wide.u32 	%rd4, %r14, 4;
	add.s64 	%rd5, %rd1, %rd4;
	ld.global.u32 	%r19, [%rd5];
$L__BB2_3:
	bar.sync 	0;
	mul.wide.s32 	%rd6, %r1, 4;
	add.s64 	%rd2, %rd1, %rd6;
	st.global.u32 	[%rd2], %r19;
	bar.sync 	0;
	setp.lt.s32 	%p3, %r9, 1;
	@%p3 bra 	$L__BB2_10;
	mov.b32 	%r20, 1;
$L__BB2_5:
	sub.s32 	%r5, %r1, %r20;
	setp.lt.s32 	%p4, %r5, 0;
	mov.b32 	%r21, 0;
	@%p4 bra 	$L__BB2_7;
	mul.wide.u32 	%rd7, %r5, 4;
	add.s64 	%rd8, %rd1, %rd7;
	ld.global.u32 	%r21, [%rd8];
$L__BB2_7:
	setp.lt.s32 	%p5, %r5, 0;
	bar.sync 	0;
	@%p5 bra 	$L__BB2_9;
	ld.global.u32 	%r17, [%rd2];
	add.s32 	%r18, %r17, %r21;
	st.global.u32 	[%rd2], %r18;
$L__BB2_9:
	bar.sync 	0;
	shl.b32 	%r20, %r20, 1;
	setp.le.s32 	%p6, %r20, %r9;
	@%p6 bra 	$L__BB2_5;
$L__BB2_10:
	ret;

}
	// .globl	_Z12kernel_histoPKfPiffii
.visible .entry _Z12kernel_histoPKfPiffii(
	.param .u64 .ptr .align 1 _Z12kernel_histoPKfPiffii_param_0,
	.param .u64 .ptr .align 1 _Z12kernel_histoPKfPiffii_param_1,
	.param .f32 _Z12kernel_histoPKfPiffii_param_2,
	.param .f32 _Z12kernel_histoPKfPiffii_param_3,
	.param .u32 _Z12kernel_histoPKfPiffii_param_4,
	.param .u32 _Z12kernel_histoPKfPiffii_param_5
)
{
	.reg .pred 	%p<2>;
	.reg .b32 	%r<9>;
	.reg .b32 	%f<9>;
	.reg .b64 	%rd<9>;

	ld.param.u64 	%rd1, [_Z12kernel_histoPKfPiffii_param_0];
	ld.param.u64 	%rd2, [_Z12kernel_histoPKfPiffii_param_1];
	ld.param.f32 	%f1, [_Z12kernel_histoPKfPiffii_param_2];
	ld.param.f32 	%f2, [_Z12kernel_histoPKfPiffii_param_3];
	ld.param.u32 	%r3, [_Z12kernel_histoPKfPiffii_param_4];
	ld.param.u32 	%r2, [_Z12kernel_histoPKfPiffii_param_5];
	mov.u32 	%r4, %ntid.x;
	mov.u32 	%r5, %ctaid.x;
	mov.u32 	%r6, %tid.x;
	mad.lo.s32 	%r1, %r4, %r5, %r6;
	setp.ge.s32 	%p1, %r1, %r3;
	@%p1 bra 	$L__BB3_2;
	cvta.to.global.u64 	%rd3, %rd1;
	cvta.to.global.u64 	%rd4, %rd2;
	mul.wide.s32 	%rd5, %r1, 4;
	add.s64 	%rd6, %rd3, %rd5;
	ld.global.f32 	%f3, [%rd6];
	sub.f32 	%f4, %f3, %f1;
	sub.f32 	%f5, %f2, %f1;
	div.rn.f32 	%f6, %f4, %f5;
	cvt.rn.f32.s32 	%f7, %r2;
	mul.f32 	%f8, %f6, %f7;
	cvt.rzi.s32.f32 	%r7, %f8;
	mul.wide.s32 	%rd7, %r7, 4;
	add.s64 	%rd8, %rd4, %rd7;
	atom.global.add.u32 	%r8, [%rd8], 1;
$L__BB3_2:
	ret;

}
	// .globl	_Z13kernel_maxminPfS_ii
.visible .entry _Z13kernel_maxminPfS_ii(
	.param .u64 .ptr .align 1 _Z13kernel_maxminPfS_ii_param_0,
	.param .u64 .ptr .align 1 _Z13kernel_maxminPfS_ii_param_1,
	.param .u32 _Z13kernel_maxminPfS_ii_param_2,
	.param .u32 _Z13kernel_maxminPfS_ii_param_3
)
{
	.reg .pred 	%p<23>;
	.reg .b32 	%r<59>;
	.reg .b32 	%f<33>;
	.reg .b64 	%rd<9>;

	ld.param.u64 	%rd1, [_Z13kernel_maxminPfS_ii_param_0];
	ld.param.u64 	%rd2, [_Z13kernel_maxminPfS_ii_param_1];
	ld.param.u32 	%r29, [_Z13kernel_maxminPfS_ii_param_2];
	ld.param.u32 	%r28, [_Z13kernel_maxminPfS_ii_param_3];
	mov.u32 	%r1, %tid.x;
	mov.u32 	%r2, %ntid.x;
	mov.u32 	%r3, %ctaid.x;
	mad.lo.s32 	%r4, %r2, %r3, %r1;
	setp.ge.s32 	%p1, %r4, %r29;
	@%p1 bra 	$L__BB4_35;
	cvta.to.global.u64 	%rd3, %rd1;
	mul.wide.s32 	%rd4, %r4, 4;
	add.s64 	%rd5, %rd3, %rd4;
	ld.global.f32 	%f1, [%rd5];
	shl.b32 	%r30, %r1, 2;
	mov.u32 	%r31, shared;
	add.s32 	%r5, %r31, %r30;
	st.shared.f32 	[%r5], %f1;
	bar.sync 	0;
	setp.lt.u32 	%p2, %r2, 2;
	@%p2 bra 	$L__BB4_33;
	add.s32 	%r6, %r2, -1;
	add.s32 	%r33, %r2, -2;
	and.b32  	%r7, %r6, 3;
	setp.lt.u32 	%p3, %r33, 3;
	mov.b32 	%r54, 1;
	@%p3 bra 	$L__BB4_25;
	and.b32  	%r8, %r6, -4;
	mov.b32 	%r54, 1;
$L__BB4_4:
	shl.b32 	%r35, %r54, 1;
	rem.u32 	%r36, %r1, %r35;
	setp.ne.s32 	%p4, %r36, 0;
	shl.b32 	%r37, %r54, 2;
	add.s32 	%r10, %r5, %r37;
	@%p4 bra 	$L__BB4_9;
	add.s32 	%r38, %r54, %r1;
	setp.ge.u32 	%p5, %r38, %r2;
	@%p5 bra 	$L__BB4_9;
	setp.ne.s32 	%p6, %r28, 0;
	@%p6 bra 	$L__BB4_8;
	ld.shared.f32 	%f5, [%r5];
	ld.shared.f32 	%f6, [%r10];
	min.f32 	%f7, %f5, %f6;
	st.shared.f32 	[%r5], %f7;
	bra.uni 	$L__BB4_9;
$L__BB4_8:
	ld.shared.f32 	%f2, [%r5];
	ld.shared.f32 	%f3, [%r10];
	max.f32 	%f4, %f2, %f3;
	st.shared.f32 	[%r5], %f4;
$L__BB4_9:
	bar.sync 	0;
	add.s32 	%r11, %r54, 1;
	shl.b32 	%r39, %r11, 1;
	rem.u32 	%r40, %r1, %r39;
	setp.ne.s32 	%p7, %r40, 0;
	@%p7 bra 	$L__BB4_14;
	add.s32 	%r41, %r11, %r1;
	setp.ge.u32 	%p8, %r41, %r2;
	@%p8 bra 	$L__BB4_14;
	setp.eq.s32 	%p9, %r28, 0;
	@%p9 bra 	$L__BB4_13;
	ld.shared.f32 	%f8, [%r5];
	ld.shared.f32 	%f9, [%r10+4];
	max.f32 	%f10, %f8, %f9;
	st.shared.f32 	[%r5], %f10;
	bra.uni 	$L__BB4_14;
$L__BB4_13:
	ld.shared.f32 	%f11, [%r5];
	ld.shared.f32 	%f12, [%r10+4];
	min.f32 	%f13, %f11, %f12;
	st.shared.f32 	[%r5], %f13;
$L__BB4_14:
	bar.sync 	0;
	add.s32 	%r12, %r54, 2;
	shl.b32 	%r42, %r12, 1;
	rem.u32 	%r43, %r1, %r42;
	setp.ne.s32 	%p10, %r43, 0;
	@%p10 bra 	$L__BB4_19;
	add.s32 	%r44, %r12, %r1;
	setp.ge.u32 	%p11, %r44, %r2;
	@%p11 bra 	$L__BB4_19;
	setp.eq.s32 	%p12, %r28, 0;
	@%p12 bra 	$L__BB4_18;
	ld.shared.f32 	%f14, [%r5];
	ld.shared.f32 	%f15, [%r10+8];
	max.f32 	%f16, %f14, %f15;
	st.shared.f32 	[%r5], %f16;
	bra.uni 	$L__BB4_19;
$L__BB4_18:
	ld.shared.f32 	%f17, [%r5];
	ld.shared.f32 	%f18, [%r10+8];
	min.f32 	%f19, %f17, %f18;
	st.shared.f32 	[%r5], %f19;
$L__BB4_19:
	bar.sync 	0;
	add.s32 	%r13, %r54, 3;
	shl.b32 	%r45, %r13, 1;
	rem.u32 	%r46, %r1, %r45;
	setp.ne.s32 	%p13, %r46, 0;
	@%p13 bra 	$L__BB4_24;
	add.s32 	%r47, %r13, %r1;
	setp.ge.u32 	%p14, %r47, %r2;
	@%p14 bra 	$L__BB4_24;
	setp.eq.s32 	%p15, %r28, 0;
	@%p15 bra 	$L__BB4_23;
	ld.shared.f32 	%f20, [%r5];
	ld.shared.f32 	%f21, [%r10+12];
	max.f32 	%f22, %f20, %f21;
	st.shared.f32 	[%r5], %f22;
	bra.uni 	$L__BB4_24;
$L__BB4_23:
	ld.shared.f32 	%f23, [%r5];
	ld.shared.f32 	%f24, [%r10+12];
	min.f32 	%f25, %f23, %f24;
	st.shared.f32 	[%r5], %f25;
$L__BB4_24:
	bar.sync 	0;
	add.s32 	%r54, %r54, 4;
	setp.ne.s32 	%p16, %r13, %r8;
	@%p16 bra 	$L__BB4_4;
$L__BB4_25:
	setp.eq.s32 	%p17, %r7, 0;
	@%p17 bra 	$L__BB4_33;
	shl.b32 	%r49, %r54, 2;
	add.s32 	%r50, %r30, %r49;
	add.s32 	%r58, %r31, %r50;
	add.s32 	%r57, %r1, %r54;
	shl.b32 	%r56, %r54, 1;
	neg.s32 	%r55, %r7;
$L__BB4_27:
	.pragma "nounroll";
	rem.u32 	%r52, %r1, %r56;
	setp.ne.s32 	%p18, %r52, 0;
	@%p18 bra 	$L__BB4_32;
	setp.ge.u32 	%p19, %r57, %r2;
	@%p19 bra 	$L__BB4_32;
	setp.eq.s32 	%p20, %r28, 0;
	@%p20 bra 	$L__BB4_31;
	ld.shared.f32 	%f26, [%r5];
	ld.shared.f32 	%f27, [%r58];
	max.f32 	%f28, %f26, %f27;
	st.shared.f32 	[%r5], %f28;
	bra.uni 	$L__BB4_32;
$L__BB4_31:
	ld.shared.f32 	%f29, [%r5];
	ld.shared.f32 	%f30, [%r58];
	min.f32 	%f31, %f29, %f30;
	st.shared.f32 	[%r5], %f31;
$L__BB4_32:
	bar.sync 	0;
	add.s32 	%r58, %r58, 4;
	add.s32 	%r57, %r57, 1;
	add.s32 	%r56, %r56, 2;
	add.s32 	%r55, %r55, 1;
	setp.ne.s32 	%p21, %r55, 0;
	@%p21 bra 	$L__BB4_27;
$L__BB4_33:
	bar.sync 	0;
	setp.ne.s32 	%p22, %r1, 0;
	@%p22 bra 	$L__BB4_35;
	ld.shared.f32 	%f32, [shared];
	cvta.to.global.u64 	%rd6, %rd2;
	mul.wide.u32 	%rd7, %r3, 4;
	add.s64 	%rd8, %rd6, %rd7;
	st.global.f32 	[%rd8], %f32;
$L__BB4_35:
	ret;

}
	// .globl	_Z7tonemapPfS_S_S_S_S_S_fffiii
.visible .entry _Z7tonemapPfS_S_S_S_S_S_fffiii(
	.param .u64 .ptr .align 1 _Z7tonemapPfS_S_S_S_S_S_fffiii_param_0,
	.param .u64 .ptr .align 1 _Z7tonemapPfS_S_S_S_S_S_fffiii_param_1,
	.param .u64 .ptr .align 1 _Z7tonemapPfS_S_S_S_S_S_fffiii_param_2,
	.param .u64 .ptr .align 1 _Z7tonemapPfS_S_S_S_S_S_fffiii_param_3,
	.param .u64 .ptr .align 1 _Z7tonemapPfS_S_S_S_S_S_fffiii_param_4,
	.param .u64 .ptr .align 1 _Z7tonemapPfS_S_S_S_S_S_fffiii_param_5,
	.param .u64 .ptr .align 1 _Z7tonemapPfS_S_S_S_S_S_fffiii_param_6,
	.param .f32 _Z7tonemapPfS_S_S_S_S_S_fffiii_param_7,
	.param .f32 _Z7tonemapPfS_S_S_S_S_S_fffiii_param_8,
	.param .f32 _Z7tonemapPfS_S_S_S_S_S_fffiii_param_9,
	.param .u32 _Z7tonemapPfS_S_S_S_S_S_fffiii_param_10,
	.param .u32 _Z7tonemapPfS_S_S_S_S_S_fffiii_param_11,
	.param .u32 _Z7tonemapPfS_S_S_S_S_S_fffiii_param_12
)
{
	.reg .pred 	%p<4>;
	.reg .b32 	%r<18>;
	.reg .b32 	%f<26>;
	.reg .b64 	%rd<26>;

	ld.param.u64 	%rd2, [_Z7tonemapPfS_S_S_S_S_S_fffiii_param_1];
	ld.param.u64 	%rd4, [_Z7tonemapPfS_S_S_S_S_S_fffiii_param_3];
	ld.param.u64 	%rd5, [_Z7tonemapPfS_S_S_S_S_S_fffiii_param_4];
	ld.param.u64 	%rd6, [_Z7tonemapPfS_S_S_S_S_S_fffiii_param_5];
	ld.param.u64 	%rd7, [_Z7tonemapPfS_S_S_S_S_S_fffiii_param_6];
	ld.param.f32 	%f1, [_Z7tonemapPfS_S_S_S_S_S_fffiii_param_7];
	ld.param.f32 	%f2, [_Z7tonemapPfS_S_S_S_S_S_fffiii_param_9];
	ld.param.u32 	%r2, [_Z7tonemapPfS_S_S_S_S_S_fffiii_param_10];
	ld.param.u32 	%r3, [_Z7tonemapPfS_S_S_S_S_S_fffiii_param_11];
	ld.param.u32 	%r5, [_Z7tonemapPfS_S_S_S_S_S_fffiii_param_12];
	mov.u32 	%r6, %ctaid.x;
	mov.u32 	%r7, %ntid.x;
	mov.u32 	%r8, %tid.x;
	mad.lo.s32 	%r9, %r6, %r7, %r8;
	mov.u32 	%r10, %ctaid.y;
	mov.u32 	%r11, %ntid.y;
	mov.u32 	%r12, %tid.y;
	mad.lo.s32 	%r13, %r10, %r11, %r12;
	mad.lo.s32 	%r1, %r5, %r13, %r9;
	setp.ge.s32 	%p1, %r9, %r5;
	setp.ge.s32 	%p2, %r13, %r3;
	or.pred  	%p3, %p1, %p2;
	@%p3 bra 	$L__BB5_2;
	ld.param.u64 	%rd25, [_Z7tonemapPfS_S_S_S_S_S_fffiii_param_2];
	ld.param.u64 	%rd24, [_Z7tonemapPfS_S_S_S_S_S_fffiii_param_0];
	cvta.to.global.u64 	%rd8, %rd24;
	cvta.to.global.u64 	%rd9, %rd2;
	cvta.to.global.u64 	%rd10, %rd25;
	cvta.to.global.u64 	%rd11, %rd4;
	cvta.to.global.u64 	%rd12, %rd5;
	cvta.to.global.u64 	%rd13, %rd6;
	cvta.to.global.u64 	%rd14, %rd7;
	mul.wide.s32 	%rd15, %r1, 4;
	add.s64 	%rd16, %rd8, %rd15;
	ld.global.f32 	%f3, [%rd16];
	add.s64 	%rd17, %rd9, %rd15;
	ld.global.f32 	%f4, [%rd17];
	add.s64 	%rd18, %rd10, %rd15;
	ld.global.f32 	%f5, [%rd18];
	add.s32 	%r15, %r2, -1;
	cvt.rn.f32.s32 	%f6, %r2;
	sub.f32 	%f7, %f5, %f1;
	mul.f32 	%f8, %f7, %f6;
	div.rn.f32 	%f9, %f8, %f2;
	cvt.rzi.s32.f32 	%r16, %f9;
	min.s32 	%r17, %r15, %r16;
	mul.wide.s32 	%rd19, %r17, 4;
	add.s64 	%rd20, %rd11, %rd19;
	ld.global.f32 	%f10, [%rd20];
	div.rn.f32 	%f11, %f10, %f4;
	mul.f32 	%f12, %f3, %f11;
	mov.f32 	%f13, 0f3F800000;
	sub.f32 	%f14, %f13, %f3;
	sub.f32 	%f15, %f14, %f4;
	mul.f32 	%f16, %f15, %f11;
	mul.f32 	%f17, %f10, 0fBFC4C2F8;
	fma.rn.f32 	%f18, %f12, 0f404F65FE, %f17;
	fma.rn.f32 	%f19, %f16, 0fBEFF4880, %f18;
	mul.f32 	%f20, %f12, 0fBF7809D5;
	fma.rn.f32 	%f21, %f10, 0f3FF01A37, %f20;
	fma.rn.f32 	%f22, %f16, 0f3D29FBE7, %f21;
	mul.f32 	%f23, %f10, 0fBE50E560;
	fma.rn.f32 	%f24, %f12, 0f3D6425AF, %f23;
	fma.rn.f32 	%f25, %f16, 0f3F874BC7, %f24;
	add.s64 	%rd21, %rd12, %rd15;
	st.global.f32 	[%rd21], %f19;
	add.s64 	%rd22, %rd13, %rd15;
	st.global.f32 	[%rd22], %f22;
	add.s64 	%rd23, %rd14, %rd15;
	st.global.f32 	[%rd23], %f25;
$L__BB5_2:
	ret;

}
	// .globl	_Z17recombineChannelsPKfS0_S0_P6uchar4ii
.visible .entry _Z17recombineChannelsPKfS0_S0_P6uchar4ii(
	.param .u64 .ptr .align 1 _Z17recombineChannelsPKfS0_S0_P6uchar4ii_param_0,
	.param .u64 .ptr .align 1 _Z17recombineChannelsPKfS0_S0_P6uchar4ii_param_1,
	.param .u64 .ptr .align 1 _Z17recombineChannelsPKfS0_S0_P6uchar4ii_param_2,
	.param .u64 .ptr .align 1 _Z17recombineChannelsPKfS0_S0_P6uchar4ii_param_3,
	.param .u32 _Z17recombineChannelsPKfS0_S0_P6uchar4ii_param_4,
	.param .u32 _Z17recombineChannelsPKfS0_S0_P6uchar4ii_param_5
)
{
	.reg .pred 	%p<4>;
	.reg .b32 	%r<20>;
	.reg .b32 	%f<4>;
	.reg .b64 	%rd<14>;

	ld.param.u64 	%rd1, [_Z17recombineChannelsPKfS0_S0_P6uchar4ii_param_0];
	ld.param.u64 	%rd2, [_Z17recombineChannelsPKfS0_S0_P6uchar4ii_param_1];
	ld.param.u64 	%rd3, [_Z17recombineChannelsPKfS0_S0_P6uchar4ii_param_2];
	ld.param.u64 	%rd4, [_Z17recombineChannelsPKfS0_S0_P6uchar4ii_param_3];
	ld.param.u32 	%r2, [_Z17recombineChannelsPKfS0_S0_P6uchar4ii_param_4];
	ld.param.u32 	%r4, [_Z17recombineChannelsPKfS0_S0_P6uchar4ii_param_5];
	mov.u32 	%r5, %ctaid.x;
	mov.u32 	%r6, %ntid.x;
	mov.u32 	%r7, %tid.x;
	mad.lo.s32 	%r8, %r5, %r6, %r7;
	mov.u32 	%r9, %ctaid.y;
	mov.u32 	%r10, %ntid.y;
	mov.u32 	%r11, %tid.y;
	mad.lo.s32 	%r12, %r9, %r10, %r11;
	mad.lo.s32 	%r1, %r4, %r12, %r8;
	setp.ge.s32 	%p1, %r8, %r4;
	setp.ge.s32 	%p2, %r12, %r2;
	or.pred  	%p3, %p1, %p2;
	@%p3 bra 	$L__BB6_2;
	cvta.to.global.u64 	%rd5, %rd1;
	cvta.to.global.u64 	%rd6, %rd2;
	cvta.to.global.u64 	%rd7, %rd3;
	cvta.to.global.u64 	%rd8, %rd4;
	mul.wide.s32 	%rd9, %r1, 4;
	add.s64 	%rd10, %rd5, %rd9;
	ld.global.f32 	%f1, [%rd10];
	cvt.rzi.u32.f32 	%r14, %f1;
	add.s64 	%rd11, %rd6, %rd9;
	ld.global.f32 	%f2, [%rd11];
	cvt.rzi.u32.f32 	%r15, %f2;
	add.s64 	%rd12, %rd7, %rd9;
	ld.global.f32 	%f3, [%rd12];
	cvt.rzi.u32.f32 	%r16, %f3;
	add.s64 	%rd13, %rd8, %rd9;
	prmt.b32 	%r17, %r14, %r15, 0x3340U;
	prmt.b32 	%r18, %r16, 65535, 0x3340U;
	prmt.b32 	%r19, %r17, %r18, 0x5410U;
	st.global.u32 	[%rd13], %r19;
$L__BB6_2:
	ret;

}
	// .globl	_Z13normalize_cdfPjPfi
.visible .entry _Z13normalize_cdfPjPfi(
	.param .u64 .ptr .align 1 _Z13normalize_cdfPjPfi_param_0,
	.param .u64 .ptr .align 1 _Z13normalize_cdfPjPfi_param_1,
	.param .u32 _Z13normalize_cdfPjPfi_param_2
)
{
	.reg .pred 	%p<2>;
	.reg .b32 	%r<8>;
	.reg .b32 	%f<5>;
	.reg .b64 	%rd<11>;

	ld.param.u64 	%rd2, [_Z13normalize_cdfPjPfi_param_0];
	ld.param.u64 	%rd3, [_Z13normalize_cdfPjPfi_param_1];
	ld.param.u32 	%r2, [_Z13normalize_cdfPjPfi_param_2];
	cvt.s64.s32 	%rd1, %r2;
	mov.u32 	%r3, %ctaid.x;
	mov.u32 	%r4, %ntid.x;
	mov.u32 	%r5, %tid.x;
	mad.lo.s32 	%r1, %r3, %r4, %r5;
	setp.ge.s32 	%p1, %r1, %r2;
	@%p1 bra 	$L__BB7_2;
	cvta.to.global.u64 	%rd4, %rd2;
	shl.b64 	%rd5, %rd1, 2;
	add.s64 	%rd6, %rd4, %rd5;
	cvta.to.global.u64 	%rd7, %rd3;
	ld.global.u32 	%r6, [%rd6+-4];
	cvt.rn.f32.u32 	%f1, %r6;
	rcp.rn.f32 	%f2, %f1;
	mul.wide.s32 	%rd8, %r1, 4;
	add.s64 	%rd9, %rd4, %rd8;
	ld.global.u32 	%r7, [%rd9];
	cvt.rn.f32.u32 	%f3, %r7;
	mul.f32 	%f4, %f2, %f3;
	add.s64 	%rd10, %rd7, %rd8;
	st.global.f32 	[%rd10], %f4;
$L__BB7_2:
	ret;

}


// ===== COMPILED SASS (sm_100) =====

	.target	sm_100

	.elftype	@"ET_EXEC"


//--------------------- .note.nv.tkinfo           --------------------------
	.section	.note.nv.tkinfo,"",@"SHT_NOTE"
	.sectionflags	@"SHF_NOTE_NV_TKINFO"
	.tkinfo
        /*0018*/ 	.word	0x00000002
        /*0030*/ 	.string	""
        /*0030*/ 	.string	"ptxas"
        /*0030*/ 	.string	"Cuda compilation tools, release 13.0, V13.0.88"
        /*0030*/ 	.string	"Build cuda_13.0.r13.0/compiler.36424714_0"
        /*0030*/ 	.string	"-arch sm_100 -m 64 "



//--------------------- .note.nv.cuinfo           --------------------------
	.section	.note.nv.cuinfo,"",@"SHT_NOTE"
	.sectionflags	@"SHF_NOTE_NV_CUINFO"
        /*0018*/ 	.short	0x0002
        /*001a*/ 	.short	0x0064
        /*001c*/ 	.short	0x0082
	.zero		2


//--------------------- .nv.info                  --------------------------
	.section	.nv.info,"",@"SHT_CUDA_INFO"
	.align	4


	//----- nvinfo : EIATTR_REGCOUNT
	.align		4
        /*0000*/ 	.byte	0x04, 0x2f
        /*0002*/ 	.short	(.L_1 - .L_0)
	.align		4
.L_0:
        /*0004*/ 	.word	index@(_Z16separateChannelsPK6uchar4iiPfS2_S2_)
        /*0008*/ 	.word	0x00000012


	//----- nvinfo : EIATTR_FRAME_SIZE
	.align		4
.L_1:
        /*000c*/ 	.byte	0x04, 0x11
        /*000e*/ 	.short	(.L_3 - .L_2)
	.align		4
.L_2:
        /*0010*/ 	.word	index@(_Z16separateChannelsPK6uchar4iiPfS2_S2_)
        /*0014*/ 	.word	0x00000000


	//----- nvinfo : EIATTR_REGCOUNT
	.align		4
.L_3:
        /*0018*/ 	.byte	0x04, 0x2f
        /*001a*/ 	.short	(.L_5 - .L_4)
	.align		4
.L_4:
        /*001c*/ 	.word	index@(_Z10rgb_to_xyYPfS_S_S_S_S_fii)
        /*0020*/ 	.word	0x00000012


	//----- nvinfo : EIATTR_FRAME_SIZE
	.align		4
.L_5:
        /*0024*/ 	.byte	0x04, 0x11
        /*0026*/ 	.short	(.L_7 - .L_6)
	.align		4
.L_6:
        /*0028*/ 	.word	index@($__internal_3_$__cuda_sm3x_div_rn_noftz_f32_slowpath)
        /*002c*/ 	.word	0x00000000


	//----- nvinfo : EIATTR_FRAME_SIZE
	.align		4
.L_7:
        /*0030*/ 	.byte	0x04, 0x11
        /*0032*/ 	.short	(.L_9 - .L_8)
	.align		4
.L_8:
        /*0034*/ 	.word	index@(_Z10rgb_to_xyYPfS_S_S_S_S_fii)
        /*0038*/ 	.word	0x00000000


	//----- nvinfo : EIATTR_REGCOUNT
	.align		4
.L_9:
        /*003c*/ 	.byte	0x04, 0x2f
        /*003e*/ 	.short	(.L_11 - .L_10)
	.align		4
.L_10:
        /*0040*/ 	.word	index@(_Z11kernel_scanPii)
        /*0044*/ 	.word	0x0000000c


	//----- nvinfo : EIATTR_FRAME_SIZE
	.align		4
.L_11:
        /*0048*/ 	.byte	0x04, 0x11
        /*004a*/ 	.short	(.L_13 - .L_12)
	.align		4
.L_12:
        /*004c*/ 	.word	index@(_Z11kernel_scanPii)
        /*0050*/ 	.word	0x00000000


	//----- nvinfo : EIATTR_REGCOUNT
	.align		4
.L_13:
        /*0054*/ 	.byte	0x04, 0x2f
        /*0056*/ 	.short	(.L_15 - .L_14)
	.align		4
.L_14:
        /*0058*/ 	.word	index@(_Z12kernel_histoPKfPiffii)
        /*005c*/ 	.word	0x0000000f


	//----- nvinfo : EIATTR_FRAME_SIZE
	.align		4
.L_15:
        /*0060*/ 	.byte	0x04, 0x11
        /*0062*/ 	.short	(.L_17 - .L_16)
	.align		4
.L_16:
        /*0064*/ 	.word	index@($__internal_2_$__cuda_sm3x_div_rn_noftz_f32_slowpath)
        /*0068*/ 	.word	0x00000000


	//----- nvinfo : EIATTR_FRAME_SIZE
	.align		4
.L_17:
        /*006c*/ 	.byte	0x04, 0x11
        /*006e*/ 	.short	(.L_19 - .L_18)
	.align		4
.L_18:
        /*0070*/ 	.word	index@(_Z12kernel_histoPKfPiffii)
        /*0074*/ 	.word	0x00000000


	//----- nvinfo : EIATTR_REGCOUNT
	.align		4
.L_19:
        /*0078*/ 	.byte	0x04, 0x2f
        /*007a*/ 	.short	(.L_21 - .L_20)
	.align		4
.L_20:
        /*007c*/ 	.word	index@(_Z13kernel_maxminPfS_ii)
        /*0080*/ 	.word	0x0000001b


	//----- nvinfo : EIATTR_FRAME_SIZE
	.align		4
.L_21:
        /*0084*/ 	.byte	0x04, 0x11
        /*0086*/ 	.short	(.L_23 - .L_22)
	.align		4
.L_22:
        /*0088*/ 	.word	index@(_Z13kernel_maxminPfS_ii)
        /*008c*/ 	.word	0x00000000


	//----- nvinfo : EIATTR_REGCOUNT
	.align		4
.L_23:
        /*0090*/ 	.byte	0x04, 0x2f
        /*0092*/ 	.short	(.L_25 - .L_24)
	.align		4
.L_24:
        /*0094*/ 	.word	index@(_Z7tonemapPfS_S_S_S_S_S_fffiii)
        /*0098*/ 	.word	0x00000012


	//----- nvinfo : EIATTR_FRAME_SIZE
	.align		4
.L_25:
        /*009c*/ 	.byte	0x04, 0x11
        /*009e*/ 	.short	(.L_27 - .L_26)
	.align		4
.L_26:
        /*00a0*/ 	.word	index@($__internal_1_$__cuda_sm3x_div_rn_noftz_f32_slowpath)
        /*00a4*/ 	.word	0x00000000


	//----- nvinfo : EIATTR_FRAME_SIZE
	.align		4
.L_27:
        /*00a8*/ 	.byte	0x04, 0x11
        /*00aa*/ 	.short	(.L_29 - .L_28)
	.align		4
.L_28:
        /*00ac*/ 	.word	index@(_Z7tonemapPfS_S_S_S_S_S_fffiii)
        /*00b0*/ 	.word	0x00000000


	//----- nvinfo : EIATTR_REGCOUNT
	.align		4
.L_29:
        /*00b4*/ 	.byte	0x04, 0x2f
        /*00b6*/ 	.short	(.L_31 - .L_30)
	.align		4
.L_30:
        /*00b8*/ 	.word	index@(_Z17recombineChannelsPKfS0_S0_P6uchar4ii)
        /*00bc*/ 	.word	0x00000012


	//----- nvinfo : EIATTR_FRAME_SIZE
	.align		4
.L_31:
        /*00c0*/ 	.byte	0x04, 0x11
        /*00c2*/ 	.short	(.L_33 - .L_32)
	.align		4
.L_32:
        /*00c4*/ 	.word	index@(_Z17recombineChannelsPKfS0_S0_P6uchar4ii)
        /*00c8*/ 	.word	0x00000000


	//----- nvinfo : EIATTR_REGCOUNT
	.align		4
.L_33:
        /*00cc*/ 	.byte	0x04, 0x2f
        /*00ce*/ 	.short	(.L_35 - .L_34)
	.align		4
.L_34:
        /*00d0*/ 	.word	index@(_Z13normalize_cdfPjPfi)
        /*00d4*/ 	.word	0x0000000e


	//----- nvinfo : EIATTR_FRAME_SIZE
	.align		4
.L_35:
        /*00d8*/ 	.byte	0x04, 0x11
        /*00da*/ 	.short	(.L_37 - .L_36)
	.align		4
.L_36:
        /*00dc*/ 	.word	index@($__internal_0_$__cuda_sm20_rcp_rn_f32_slowpath)
        /*00e0*/ 	.word	0x00000000


	//----- nvinfo : EIATTR_FRAME_SIZE
	.align		4
.L_37:
        /*00e4*/ 	.byte	0x04, 0x11
        /*00e6*/ 	.short	(.L_39 - .L_38)
	.align		4
.L_38:
        /*00e8*/ 	.word	index@(_Z13normalize_cdfPjPfi)
        /*00ec*/ 	.word	0x00000000


	//----- nvinfo : EIATTR_MIN_STACK_SIZE
	.align		4
.L_39:
        /*00f0*/ 	.byte	0x04, 0x12
        /*00f2*/ 	.short	(.L_41 - .L_40)
	.align		4
.L_40:
        /*00f4*/ 	.word	index@(_Z13normalize_cdfPjPfi)
        /*00f8*/ 	.word	0x00000000


	//----- nvinfo : EIATTR_MIN_STACK_SIZE
	.align		4
.L_41:
        /*00fc*/ 	.byte	0x04, 0x12
        /*00fe*/ 	.short	(.L_43 - .L_42)
	.align		4
.L_42:
        /*0100*/ 	.word	index@(_Z17recombineChannelsPKfS0_S0_P6uchar4ii)
        /*0104*/ 	.word	0x00000000


	//----- nvinfo : EIATTR_MIN_STACK_SIZE
	.align		4
.L_43:
        /*0108*/ 	.byte	0x04, 0x12
        /*010a*/ 	.short	(.L_45 - .L_44)
	.align		4
.L_44:
        /*010c*/ 	.word	index@(_Z7tonemapPfS_S_S_S_S_S_fffiii)
        /*0110*/ 	.word	0x00000000


	//----- nvinfo : EIATTR_MIN_STACK_SIZE
	.align		4
.L_45:
        /*0114*/ 	.byte	0x04, 0x12
        /*0116*/ 	.short	(.L_47 - .L_46)
	.align		4
.L_46:
        /*0118*/ 	.word	index@(_Z13kernel_maxminPfS_ii)
        /*011c*/ 	.word	0x00000000


	//----- nvinfo : EIATTR_MIN_STACK_SIZE
	.align		4
.L_47:
        /*0120*/ 	.byte	0x04, 0x12
        /*0122*/ 	.short	(.L_49 - .L_48)
	.align		4
.L_48:
        /*0124*/ 	.word	index@(_Z12kernel_histoPKfPiffii)
        /*0128*/ 	.word	0x00000000


	//----- nvinfo : EIATTR_MIN_STACK_SIZE
	.align		4
.L_49:
        /*012c*/ 	.byte	0x04, 0x12
        /*012e*/ 	.short	(.L_51 - .L_50)
	.align		4
.L_50:
        /*0130*/ 	.word	index@(_Z11kernel_scanPii)
        /*0134*/ 	.word	0x00000000


	//----- nvinfo : EIATTR_MIN_STACK_SIZE
	.align		4
.L_51:
        /*0138*/ 	.byte	0x04, 0x12
        /*013a*/ 	.short	(.L_53 - .L_52)
	.align		4
.L_52:
        /*013c*/ 	.word	index@(_Z10rgb_to_xyYPfS_S_S_S_S_fii)
        /*0140*/ 	.word	0x00000000


	//----- nvinfo : EIATTR_MIN_STACK_SIZE
	.align		4
.L_53:
        /*0144*/ 	.byte	0x04, 0x12
        /*0146*/ 	.short	(.L_55 - .L_54)
	.align		4
.L_54:
        /*0148*/ 	.word	index@(_Z16separateChannelsPK6uchar4iiPfS2_S2_)
        /*014c*/ 	.word	0x00000000
.L_55:


//--------------------- .nv.compat                --------------------------
	.section	.nv.compat,"",@"SHT_CUDA_COMPAT_INFO"
	.align	4
        /*0000*/ 	.byte	0x02, 0x09, 0x00, 0x00, 0x02, 0x02, 0x01, 0x00, 0x02, 0x05, 0x05, 0x00, 0x03, 0x07, 0x01, 0x01
        /*0010*/ 	.byte	0x02, 0x03, 0x00, 0x00, 0x02, 0x06, 0x01, 0x00, 0x04, 0x0b, 0x08, 0x00, 0x01, 0x00, 0x00, 0x00
        /*0020*/ 	.byte	0x00, 0x00, 0x00, 0x00


//--------------------- .nv.info._Z13normalize_cdfPjPfi --------------------------
	.section	.nv.info._Z13normalize_cdfPjPfi,"",@"SHT_CUDA_INFO"
	.sectionflags	@""
	.align	4


	//----- nvinfo : EIATTR_CUDA_API_VERSION
	.align		4
        /*0000*/ 	.byte	0x04, 0x37
        /*0002*/ 	.short	(.L_57 - .L_56)
.L_56:
        /*0004*/ 	.word	0x00000082


	//----- nvinfo : EIATTR_KPARAM_INFO
	.align		4
.L_57:
        /*0008*/ 	.byte	0x04, 0x17
        /*000a*/ 	.short	(.L_59 - .L_58)
.L_58:
        /*000c*/ 	.word	0x00000000
        /*0010*/ 	.short	0x0002
        /*0012*/ 	.short	0x0010
        /*0014*/ 	.byte	0x00, 0xf0, 0x11, 0x00


	//----- nvinfo : EIATTR_KPARAM_INFO
	.align		4
.L_59:
        /*0018*/ 	.byte	0x04, 0x17
        /*001a*/ 	.short	(.L_61 - .L_60)
.L_60:
        /*001c*/ 	.word	0x00000000
        /*0020*/ 	.short	0x0001
        /*0022*/ 	.short	0x0008
        /*0024*/ 	.byte	0x00, 0xf5, 0x21, 0x00


	//----- nvinfo : EIATTR_KPARAM_INFO
	.align		4
.L_61:
        /*0028*/ 	.byte	0x04, 0x17
        /*002a*/ 	.short	(.L_63 - .L_62)
.L_62:
        /*002c*/ 	.word	0x00000000
        /*0030*/ 	.short	0x0000
        /*0032*/ 	.short	0x0000
        /*0034*/ 	.byte	0x00, 0xf5, 0x21, 0x00


	//----- nvinfo : EIATTR_SPARSE_MMA_MASK
	.align		4
.L_63:
        /*0038*/ 	.byte	0x03, 0x50
        /*003a*/ 	.short	0x0000


	//----- nvinfo : EIATTR_MAXREG_COUNT
	.align		4
        /*003c*/ 	.byte	0x03, 0x1b
        /*003e*/ 	.short	0x00ff


	//----- nvinfo : EIATTR_MERCURY_ISA_VERSION
	.align		4
        /*0040*/ 	.byte	0x03, 0x5f
        /*0042*/ 	.short	0x0101


	//----- nvinfo : EIATTR_VRC_CTA_INIT_COUNT
	.align		4
        /*0044*/ 	.byte	0x02, 0x4a
	.zero		1
	.zero		1


	//----- nvinfo : EIATTR_EXIT_INSTR_OFFSETS
	.align		4
        /*0048*/ 	.byte	0x04, 0x1c
        /*004a*/ 	.short	(.L_65 - .L_64)


	//   ....[0]....
.L_64:
        /*004c*/ 	.word	0x00000070


	//   ....[1]....
        /*0050*/ 	.word	0x00000250


	//----- nvinfo : EIATTR_CRS_STACK_SIZE
	.align		4
.L_65:
        /*0054*/ 	.byte	0x04, 0x1e
        /*0056*/ 	.short	(.L_67 - .L_66)
.L_66:
        /*0058*/ 	.word	0x00000000


	//----- nvinfo : EIATTR_CBANK_PARAM_SIZE
	.align		4
.L_67:
        /*005c*/ 	.byte	0x03, 0x19
        /*005e*/ 	.short	0x0014


	//----- nvinfo : EIATTR_PARAM_CBANK
	.align		4
        /*0060*/ 	.byte	0x04, 0x0a
        /*0062*/ 	.short	(.L_69 - .L_68)
	.align		4
.L_68:
        /*0064*/ 	.word	index@(.nv.constant0._Z13normalize_cdfPjPfi)
        /*0068*/ 	.short	0x0380
        /*006a*/ 	.short	0x0014


	//----- nvinfo : EIATTR_SW_WAR
	.align		4
.L_69:
        /*006c*/ 	.byte	0x04, 0x36
        /*006e*/ 	.short	(.L_71 - .L_70)
.L_70:
        /*0070*/ 	.word	0x00000008
.L_71:


//--------------------- .nv.info._Z17recombineChannelsPKfS0_S0_P6uchar4ii --------------------------
	.section	.nv.info._Z17recombineChannelsPKfS0_S0_P6uchar4ii,"",@"SHT_CUDA_INFO"
	.sectionflags	@""
	.align	4


	//----- nvinfo : EIATTR_CUDA_API_VERSION
	.align		4
        /*0000*/ 	.byte	0x04, 0x37
        /*0002*/ 	.short	(.L_73 - .L_72)
.L_72:
        /*0004*/ 	.word	0x00000082


	//----- nvinfo : EIATTR_KPARAM_INFO
	.align		4
.L_73:
        /*0008*/ 	.byte	0x04, 0x17
        /*000a*/ 	.short	(.L_75 - .L_74)
.L_74:
        /*000c*/ 	.word	0x00000000
        /*0010*/ 	.short	0x0005
        /*0012*/ 	.short	0x0024
        /*0014*/ 	.byte	0x00, 0xf0, 0x11, 0x00


	//----- nvinfo : EIATTR_KPARAM_INFO
	.align		4
.L_75:
        /*0018*/ 	.byte	0x04, 0x17
        /*001a*/ 	.short	(.L_77 - .L_76)
.L_76:
        /*001c*/ 	.word	0x00000000
        /*0020*/ 	.short	0x0004
        /*0022*/ 	.short	0x0020
        /*0024*/ 	.byte	0x00, 0xf0, 0x11, 0x00


	//----- nvinfo : EIATTR_KPARAM_INFO
	.align		4
.L_77:
        /*0028*/ 	.byte	0x04, 0x17
        /*002a*/ 	.short	(.L_79 - .L_78)
.L_78:
        /*002c*/ 	.word	0x00000000
        /*0030*/ 	.short	0x0003
        /*0032*/ 	.short	0x0018
        /*0034*/ 	.byte	0x00, 0xf5, 0x21, 0x00


	//----- nvinfo : EIATTR_KPARAM_INFO
	.align		4
.L_79:
        /*0038*/ 	.byte	0x04, 0x17
        /*003a*/ 	.short	(.L_81 - .L_80)
.L_80:
        /*003c*/ 	.word	0x00000000
        /*0040*/ 	.short	0x0002
        /*0042*/ 	.short	0x0010
        /*0044*/ 	.byte	0x00, 0xf5, 0x21, 0x00


	//----- nvinfo : EIATTR_KPARAM_INFO
	.align		4
.L_81:
        /*0048*/ 	.byte	0x04, 0x17
        /*004a*/ 	.short	(.L_83 - .L_82)
.L_82:
        /*004c*/ 	.word	0x00000000
        /*0050*/ 	.short	0x0001
        /*0052*/ 	.short	0x0008
        /*0054*/ 	.byte	0x00, 0xf5, 0x21, 0x00


	//----- nvinfo : EIATTR_KPARAM_INFO
	.align		4
.L_83:
        /*0058*/ 	.byte	0x04, 0x17
        /*005a*/ 	.short	(.L_85 - .L_84)
.L_84:
        /*005c*/ 	.word	0x00000000
        /*0060*/ 	.short	0x0000
        /*0062*/ 	.short	0x0000
        /*0064*/ 	.byte	0x00, 0xf5, 0x21, 0x00


	//----- nvinfo : EIATTR_SPARSE_MMA_MASK
	.align		4
.L_85:
        /*0068*/ 	.byte	0x03, 0x50
        /*006a*/ 	.short	0x0000


	//----- nvinfo : EIATTR_MAXREG_COUNT
	.align		4
        /*006c*/ 	.byte	0x03, 0x1b
        /*006e*/ 	.short	0x00ff


	//----- nvinfo : EIATTR_MERCURY_ISA_VERSION
	.align		4
        /*0070*/ 	.byte	0x03, 0x5f
        /*0072*/ 	.short	0x0101


	//----- nvinfo : EIATTR_VRC_CTA_INIT_COUNT
	.align		4
        /*0074*/ 	.byte	0x02, 0x4a
	.zero		1
	.zero		1


	//----- nvinfo : EIATTR_EXIT_INSTR_OFFSETS
	.align		4
        /*0078*/ 	.byte	0x04, 0x1c
        /*007a*/ 	.short	(.L_87 - .L_86)


	//   ....[0]....
.L_86:
        /*007c*/ 	.word	0x000000d0


	//   ....[1]....
        /*0080*/ 	.word	0x00000230


	//----- nvinfo : EIATTR_CBANK_PARAM_SIZE
	.align		4
.L_87:
        /*0084*/ 	.byte	0x03, 0x19
        /*0086*/ 	.short	0x0028


	//----- nvinfo : EIATTR_PARAM_CBANK
	.align		4
        /*0088*/ 	.byte	0x04, 0x0a
        /*008a*/ 	.short	(.L_89 - .L_88)
	.align		4
.L_88:
        /*008c*/ 	.word	index@(.nv.constant0._Z17recombineChannelsPKfS0_S0_P6uchar4ii)
        /*0090*/ 	.short	0x0380
        /*0092*/ 	.short	0x0028


	//----- nvinfo : EIATTR_SW_WAR
	.align		4
.L_89:
        /*0094*/ 	.byte	0x04, 0x36
        /*0096*/ 	.short	(.L_91 - .L_90)
.L_90:
        /*0098*/ 	.word	0x00000008
.L_91:


//--------------------- .nv.info._Z7tonemapPfS_S_S_S_S_S_fffiii --------------------------
	.section	.nv.info._Z7tonemapPfS_S_S_S_S_S_fffiii,"",@"SHT_CUDA_INFO"
	.sectionflags	@""
	.align	4


	//----- nvinfo : EIATTR_CUDA_API_VERSION
	.align		4
        /*0000*/ 	.byte	0x04, 0x37
        /*0002*/ 	.short	(.L_93 - .L_92)
.L_92:
        /*0004*/ 	.word	0x00000082


	//----- nvinfo : EIATTR_KPARAM_INFO
	.align		4
.L_93:
        /*0008*/ 	.byte	0x04, 0x17
        /*000a*/ 	.short	(.L_95 - .L_94)
.L_94:
        /*000c*/ 	.word	0x00000000
        /*0010*/ 	.short	0x000c
        /*0012*/ 	.short	0x004c
        /*0014*/ 	.byte	0x00, 0xf0, 0x11, 0x00


	//----- nvinfo : EIATTR_KPARAM_INFO
	.align		4
.L_95:
        /*0018*/ 	.byte	0x04, 0x17
        /*001a*/ 	.short	(.L_97 - .L_96)
.L_96:
        /*001c*/ 	.word	0x00000000
        /*0020*/ 	.short	0x000b
        /*0022*/ 	.short	0x0048
        /*0024*/ 	.byte	0x00, 0xf0, 0x11, 0x00


	//----- nvinfo : EIATTR_KPARAM_INFO
	.align		4
.L_97:
        /*0028*/ 	.byte	0x04, 0x17
        /*002a*/ 	.short	(.L_99 - .L_98)
.L_98:
        /*002c*/ 	.word	0x00000000
        /*0030*/ 	.short	0x000a
        /*0032*/ 	.short	0x0044
        /*0034*/ 	.byte	0x00, 0xf0, 0x11, 0x00


	//----- nvinfo : EIATTR_KPARAM_INFO
	.align		4
.L_99:
        /*0038*/ 	.byte	0x04, 0x17
        /*003a*/ 	.short	(.L_101 - .L_100)
.L_100:
        /*003c*/ 	.word	0x00000000
        /*0040*/ 	.short	0x0009
        /*0042*/ 	.short	0x0040
        /*0044*/ 	.byte	0x00, 0xf0, 0x11, 0x00


	//----- nvinfo : EIATTR_KPARAM_INFO
	.align		4
.L_101:
        /*0048*/ 	.byte	0x04, 0x17
        /*004a*/ 	.short	(.L_103 - .L_102)
.L_102:
        /*004c*/ 	.word	0x00000000
        /*0050*/ 	.short	0x0008
        /*0052*/ 	.short	0x003c
        /*0054*/ 	.byte	0x00, 0xf0, 0x11, 0x00


	//----- nvinfo : EIATTR_KPARAM_INFO
	.align		4
.L_103:
        /*0058*/ 	.byte	0x04, 0x17
        /*005a*/ 	.short	(.L_105 - .L_104)
.L_104:
        /*005c*/ 	.word	0x00000000
        /*0060*/ 	.short	0x0007
        /*0062*/ 	.short	0x0038
        /*0064*/ 	.byte	0x00, 0xf0, 0x11, 0x00


	//----- nvinfo : EIATTR_KPARAM_INFO
	.align		4
.L_105:
        /*0068*/ 	.byte	0x04, 0x17
        /*006a*/ 	.short	(.L_107 - .L_106)
.L_106:
        /*006c*/ 	.word	0x00000000
        /*0070*/ 	.short	0x0006
        /*0072*/ 	.short	0x0030
        /*0074*/ 	.byte	0x00, 0xf5, 0x21, 0x00


	//----- nvinfo : EIATTR_KPARAM_INFO
	.align		4
.L_107:
        /*0078*/ 	.byte	0x04, 0x17
        /*007a*/ 	.short	(.L_109 - .L_108)
.L_108:
        /*007c*/ 	.word	0x00000000
        /*0080*/ 	.short	0x0005
        /*0082*/ 	.short	0x0028
        /*0084*/ 	.byte	0x00, 0xf5, 0x21, 0x00


	//----- nvinfo : EIATTR_KPARAM_INFO
	.align		4
.L_109:
        /*0088*/ 	.byte	0x04, 0x17
        /*008a*/ 	.short	(.L_111 - .L_110)
.L_110:
        /*008c*/ 	.word	0x00000000
        /*0090*/ 	.short	0x0004
        /*0092*/ 	.short	0x0020
        /*0094*/ 	.byte	0x00, 0xf5, 0x21, 0x00


	//----- nvinfo : EIATTR_KPARAM_INFO
	.align		4
.L_111:
        /*0098*/ 	.byte	0x04, 0x17
        /*009a*/ 	.short	(.L_113 - .L_112)
.L_112:
        /*009c*/ 	.word	0x00000000
        /*00a0*/ 	.short	0x0003
        /*00a2*/ 	.short	0x0018
        /*00a4*/ 	.byte	0x00, 0xf5, 0x21, 0x00


	//----- nvinfo : EIATTR_KPARAM_INFO
	.align		4
.L_113:
        /*00a8*/ 	.byte	0x04, 0x17
        /*00aa*/ 	.short	(.L_115 - .L_114)
.L_114:
        /*00ac*/ 	.word	0x00000000
        /*00b0*/ 	.short	0x0002
        /*00b2*/ 	.short	0x0010
        /*00b4*/ 	.byte	0x00, 0xf5, 0x21, 0x00


	//----- nvinfo : EIATTR_KPARAM_INFO
	.align		4
.L_115:
        /*00b8*/ 	.byte	0x04, 0x17
        /*00ba*/ 	.short	(.L_117 - .L_116)
.L_116:
        /*00bc*/ 	.word	0x00000000
        /*00c0*/ 	.short	0x0001
        /*00c2*/ 	.short	0x0008
        /*00c4*/ 	.byte	0x00, 0xf5, 0x21, 0x00


	//----- nvinfo : EIATTR_KPARAM_INFO
	.align		4
.L_117:
        /*00c8*/ 	.byte	0x04, 0x17
        /*00ca*/ 	.short	(.L_119 - .L_118)
.L_118:
        /*00cc*/ 	.word	0x00000000
        /*00d0*/ 	.short	0x0000
        /*00d2*/ 	.short	0x0000
        /*00d4*/ 	.byte	0x00, 0xf5, 0x21, 0x00


	//----- nvinfo : EIATTR_SPARSE_MMA_MASK
	.align		4
.L_119:
        /*00d8*/ 	.byte	0x03, 0x50
        /*00da*/ 	.short	0x0000


	//----- nvinfo : EIATTR_MAXREG_COUNT
	.align		4
        /*00dc*/ 	.byte	0x03, 0x1b
        /*00de*/ 	.short	0x00ff


	//----- nvinfo : EIATTR_MERCURY_ISA_VERSION
	.align		4
        /*00e0*/ 	.byte	0x03, 0x5f
        /*00e2*/ 	.short	0x0101


	//----- nvinfo : EIATTR_VRC_CTA_INIT_COUNT
	.align		4
        /*00e4*/ 	.byte	0x02, 0x4a
	.zero		1
	.zero		1


	//----- nvinfo : EIATTR_EXIT_INSTR_OFFSETS
	.align		4
        /*00e8*/ 	.byte	0x04, 0x1c
        /*00ea*/ 	.short	(.L_121 - .L_120)


	//   ....[0]....
.L_120:
        /*00ec*/ 	.word	0x000000d0


	//   ....[1]....
        /*00f0*/ 	.word	0x00000560


	//----- nvinfo : EIATTR_CRS_STACK_SIZE
	.align		4
.L_121:
        /*00f4*/ 	.byte	0x04, 0x1e
        /*00f6*/ 	.short	(.L_123 - .L_122)
.L_122:
        /*00f8*/ 	.word	0x00000000


	//----- nvinfo : EIATTR_CBANK_PARAM_SIZE
	.align		4
.L_123:
        /*00fc*/ 	.byte	0x03, 0x19
        /*00fe*/ 	.short	0x0050


	//----- nvinfo : EIATTR_PARAM_CBANK
	.align		4
        /*0100*/ 	.byte	0x04, 0x0a
        /*0102*/ 	.short	(.L_125 - .L_124)
	.align		4
.L_124:
        /*0104*/ 	.word	index@(.nv.constant0._Z7tonemapPfS_S_S_S_S_S_fffiii)
        /*0108*/ 	.short	0x0380
        /*010a*/ 	.short	0x0050


	//----- nvinfo : EIATTR_SW_WAR
	.align		4
.L_125:
        /*010c*/ 	.byte	0x04, 0x36
        /*010e*/ 	.short	(.L_127 - .L_126)
.L_126:
        /*0110*/ 	.word	0x00000008
.L_127:


//--------------------- .nv.info._Z13kernel_maxminPfS_ii --------------------------
	.section	.nv.info._Z13kernel_maxminPfS_ii,"",@"SHT_CUDA_INFO"
	.sectionflags	@""
	.align	4


	//----- nvinfo : EIATTR_CUDA_API_VERSION
	.align		4
        /*0000*/ 	.byte	0x04, 0x37
        /*0002*/ 	.short	(.L_129 - .L_128)
.L_128:
        /*0004*/ 	.word	0x00000082


	//----- nvinfo : EIATTR_KPARAM_INFO
	.align		4
.L_129:
        /*0008*/ 	.byte	0x04, 0x17
        /*000a*/ 	.short	(.L_131 - .L_130)
.L_130:
        /*000c*/ 	.word	0x00000000
        /*0010*/ 	.short	0x0003
        /*0012*/ 	.short	0x0014
        /*0014*/ 	.byte	0x00, 0xf0, 0x11, 0x00


	//----- nvinfo : EIATTR_KPARAM_INFO
	.align		4
.L_131:
        /*0018*/ 	.byte	0x04, 0x17
        /*001a*/ 	.short	(.L_133 - .L_132)
.L_132:
        /*001c*/ 	.word	0x00000000
        /*0020*/ 	.short	0x0002
        /*0022*/ 	.short	0x0010
        /*0024*/ 	.byte	0x00, 0xf0, 0x11, 0x00


	//----- nvinfo : EIATTR_KPARAM_INFO
	.align		4
.L_133:
        /*0028*/ 	.byte	0x04, 0x17
        /*002a*/ 	.short	(.L_135 - .L_134)
.L_134:
        /*002c*/ 	.word	0x00000000
        /*0030*/ 	.short	0x0001
        /*0032*/ 	.short	0x0008
        /*0034*/ 	.byte	0x00, 0xf5, 0x21, 0x00


	//----- nvinfo : EIATTR_KPARAM_INFO
	.align		4
.L_135:
        /*0038*/ 	.byte	0x04, 0x17
        /*003a*/ 	.short	(.L_137 - .L_136)
.L_136:
        /*003c*/ 	.word	0x00000000
        /*0040*/ 	.short	0x0000
        /*0042*/ 	.short	0x0000
        /*0044*/ 	.byte	0x00, 0xf5, 0x21, 0x00


	//----- nvinfo : EIATTR_SPARSE_MMA_MASK
	.align		4
.L_137:
        /*0048*/ 	.byte	0x03, 0x50
        /*004a*/ 	.short	0x0000


	//----- nvinfo : EIATTR_MAXREG_COUNT
	.align		4
        /*004c*/ 	.byte	0x03, 0x1b
        /*004e*/ 	.short	0x00ff


	//----- nvinfo : EIATTR_NUM_BARRIERS
	.align		4
        /*0050*/ 	.byte	0x02, 0x4c
        /*0052*/ 	.byte	0x01
	.zero		1


	//----- nvinfo : EIATTR_MERCURY_ISA_VERSION
	.align		4
        /*0054*/ 	.byte	0x03, 0x5f
        /*0056*/ 	.short	0x0101


	//----- nvinfo : EIATTR_VRC_CTA_INIT_COUNT
	.align		4
        /*0058*/ 	.byte	0x02, 0x4a
	.zero		1
	.zero		1


	//----- nvinfo : EIATTR_EXIT_INSTR_OFFSETS
	.align		4
        /*005c*/ 	.byte	0x04, 0x1c
        /*005e*/ 	.short	(.L_139 - .L_138)


	//   ....[0]....
.L_138:
        /*0060*/ 	.word	0x00000070


	//   ....[1]....
        /*0064*/ 	.word	0x00000dd0


	//   ....[2]....
        /*0068*/ 	.word	0x00000e50


	//----- nvinfo : EIATTR_CRS_STACK_SIZE
	.align		4
.L_139:
        /*006c*/ 	.byte	0x04, 0x1e
        /*006e*/ 	.short	(.L_141 - .L_140)
.L_140:
        /*0070*/ 	.word	0x00000000


	//----- nvinfo : EIATTR_CBANK_PARAM_SIZE
	.align		4
.L_141:
        /*0074*/ 	.byte	0x03, 0x19
        /*0076*/ 	.short	0x0018


	//----- nvinfo : EIATTR_PARAM_CBANK
	.align		4
        /*0078*/ 	.byte	0x04, 0x0a
        /*007a*/ 	.short	(.L_143 - .L_142)
	.align		4
.L_142:
        /*007c*/ 	.word	index@(.nv.constant0._Z13kernel_maxminPfS_ii)
        /*0080*/ 	.short	0x0380
        /*0082*/ 	.short	0x0018


	//----- nvinfo : EIATTR_SW_WAR
	.align		4
.L_143:
        /*0084*/ 	.byte	0x04, 0x36
        /*0086*/ 	.short	(.L_145 - .L_144)
.L_144:
        /*0088*/ 	.word	0x00000008
.L_145:


//--------------------- .nv.info._Z12kernel_histoPKfPiffii --------------------------
	.section	.nv.info._Z12kernel_histoPKfPiffii,"",@"SHT_CUDA_INFO"
	.sectionflags	@""
	.align	4


	//----- nvinfo : EIATTR_CUDA_API_VERSION
	.align		4
        /*0000*/ 	.byte	0x04, 0x37
        /*0002*/ 	.short	(.L_147 - .L_146)
.L_146:
        /*0004*/ 	.word	0x00000082


	//----- nvinfo : EIATTR_KPARAM_INFO
	.align		4
.L_147:
        /*0008*/ 	.byte	0x04, 0x17
        /*000a*/ 	.short	(.L_149 - .L_148)
.L_148:
        /*000c*/ 	.word	0x00000000
        /*0010*/ 	.short	0x0005
        /*0012*/ 	.short	0x001c
        /*0014*/ 	.byte	0x00, 0xf0, 0x11, 0x00


	//----- nvinfo : EIATTR_KPARAM_INFO
	.align		4
.L_149:
        /*0018*/ 	.byte	0x04, 0x17
        /*001a*/ 	.short	(.L_151 - .L_150)
.L_150:
        /*001c*/ 	.word	0x00000000
        /*0020*/ 	.short	0x0004
        /*0022*/ 	.short	0x0018
        /*0024*/ 	.byte	0x00, 0xf0, 0x11, 0x00


	//----- nvinfo : EIATTR_KPARAM_INFO
	.align		4
.L_151:
        /*0028*/ 	.byte	0x04, 0x17
        /*002a*/ 	.short	(.L_153 - .L_152)
.L_152:
        /*002c*/ 	.word	0x00000000
        /*0030*/ 	.short	0x0003
        /*0032*/ 	.short	0x0014
        /*0034*/ 	.byte	0x00, 0xf0, 0x11, 0x00


	//----- nvinfo : EIATTR_KPARAM_INFO
	.align		4
.L_153:
        /*0038*/ 	.byte	0x04, 0x17
        /*003a*/ 	.short	(.L_155 - .L_154)
.L_154:
        /*003c*/ 	.word	0x00000000
        /*0040*/ 	.short	0x0002
        /*0042*/ 	.short	0x0010
        /*0044*/ 	.byte	0x00, 0xf0, 0x11, 0x00


	//----- nvinfo : EIATTR_KPARAM_INFO
	.align		4
.L_155:
        /*0048*/ 	.byte	0x04, 0x17
        /*004a*/ 	.short	(.L_157 - .L_156)
.L_156:
        /*004c*/ 	.word	0x00000000
        /*0050*/ 	.short	0x0001
        /*0052*/ 	.short	0x0008
        /*0054*/ 	.byte	0x00, 0xf5, 0x21, 0x00


	//----- nvinfo : EIATTR_KPARAM_INFO
	.align		4
.L_157:
        /*0058*/ 	.byte	0x04, 0x17
        /*005a*/ 	.short	(.L_159 - .L_158)
.L_158:
        /*005c*/ 	.word	0x00000000
        /*0060*/ 	.short	0x0000
        /*0062*/ 	.short	0x0000
        /*0064*/ 	.byte	0x00, 0xf5, 0x21, 0x00


	//----- nvinfo : EIATTR_SPARSE_MMA_MASK
	.align		4
.L_159:
        /*0068*/ 	.byte	0x03, 0x50
        /*006a*/ 	.short	0x0000


	//----- nvinfo : EIATTR_MAXREG_COUNT
	.align		4
        /*006c*/ 	.byte	0x03, 0x1b
        /*006e*/ 	.short	0x00ff


	//----- nvinfo : EIATTR_MERCURY_ISA_VERSION
	.align		4
        /*0070*/ 	.byte	0x03, 0x5f
        /*0072*/ 	.short	0x0101


	//----- nvinfo : EIATTR_VRC_CTA_INIT_COUNT
	.align		4
        /*0074*/ 	.byte	0x02, 0x4a
	.zero		1
	.zero		1


	//----- nvinfo : EIATTR_EXIT_INSTR_OFFSETS
	.align		4
        /*0078*/ 	.byte	0x04, 0x1c
        /*007a*/ 	.short	(.L_161 - .L_160)


	//   ....[0]....
.L_160:
        /*007c*/ 	.word	0x00000070


	//   ....[1]....
        /*0080*/ 	.word	0x00000240


	//----- nvinfo : EIATTR_CRS_STACK_SIZE
	.align		4
.L_161:
        /*0084*/ 	.byte	0x04, 0x1e
        /*0086*/ 	.short	(.L_163 - .L_162)
.L_162:
        /*0088*/ 	.word	0x00000000


	//----- nvinfo : EIATTR_CBANK_PARAM_SIZE
	.align		4
.L_163:
        /*008c*/ 	.byte	0x03, 0x19
        /*008e*/ 	.short	0x0020


	//----- nvinfo : EIATTR_PARAM_CBANK
	.align		4
        /*0090*/ 	.byte	0x04, 0x0a
        /*0092*/ 	.short	(.L_165 - .L_164)
	.align		4
.L_164:
        /*0094*/ 	.word	index@(.nv.constant0._Z12kernel_histoPKfPiffii)
        /*0098*/ 	.short	0x0380
        /*009a*/ 	.short	0x0020


	//----- nvinfo : EIATTR_SW_WAR
	.align		4
.L_165:
        /*009c*/ 	.byte	0x04, 0x36
        /*009e*/ 	.short	(.L_167 - .L_166)
.L_166:
        /*00a0*/ 	.word	0x00000008
.L_167:


//--------------------- .nv.info._Z11kernel_scanPii --------------------------
	.section	.nv.info._Z11kernel_scanPii,"",@"SHT_CUDA_INFO"
	.sectionflags	@""
	.align	4


	//----- nvinfo : EIATTR_CUDA_API_VERSION
	.align		4
        /*0000*/ 	.byte	0x04, 0x37
        /*0002*/ 	.short	(.L_169 - .L_168)
.L_168:
        /*0004*/ 	.word	0x00000082


	//----- nvinfo : EIATTR_KPARAM_INFO
	.align		4
.L_169:
        /*0008*/ 	.byte	0x04, 0x17
        /*000a*/ 	.short	(.L_171 - .L_170)
.L_170:
        /*000c*/ 	.word	0x00000000
        /*0010*/ 	.short	0x0001
        /*0012*/ 	.short	0x0008
        /*0014*/ 	.byte	0x00, 0xf0, 0x11, 0x00


	//----- nvinfo : EIATTR_KPARAM_INFO
	.align		4
.L_171:
        /*0018*/ 	.byte	0x04, 0x17
        /*001a*/ 	.short	(.L_173 - .L_172)
.L_172:
        /*001c*/ 	.word	0x00000000
        /*0020*/ 	.short	0x0000
        /*0022*/ 	.short	0x0000
        /*0024*/ 	.byte	0x00, 0xf5, 0x21, 0x00


	//----- nvinfo : EIATTR_SPARSE_MMA_MASK
	.align		4
.L_173:
        /*0028*/ 	.byte	0x03, 0x50
        /*002a*/ 	.short	0x0000


	//----- nvinfo : EIATTR_MAXREG_COUNT
	.align		4
        /*002c*/ 	.byte	0x03, 0x1b
        /*002e*/ 	.short	0x00ff


	//----- nvinfo : EIATTR_NUM_BARRIERS
	.align		4
        /*0030*/ 	.byte	0x02, 0x4c
        /*0032*/ 	.byte	0x01
	.zero		1


	//----- nvinfo : EIATTR_MERCURY_ISA_VERSION
	.align		4
        /*0034*/ 	.byte	0x03, 0x5f
        /*0036*/ 	.short	0x0101


	//----- nvinfo : EIATTR_VRC_CTA_INIT_COUNT
	.align		4
        /*0038*/ 	.byte	0x02, 0x4a
	.zero		1
	.zero		1


	//----- nvinfo : EIATTR_EXIT_INSTR_OFFSETS
	.align		4
        /*003c*/ 	.byte	0x04, 0x1c
        /*003e*/ 	.short	(.L_175 - .L_174)


	//   ....[0]....
.L_174:
        /*0040*/ 	.word	0x00000070


	//   ....[1]....
        /*0044*/ 	.word	0x00000140


	//   ....[2]....
        /*0048*/ 	.word	0x00000250


	//----- nvinfo : EIATTR_CBANK_PARAM_SIZE
	.align		4
.L_175:
        /*004c*/ 	.byte	0x03, 0x19
        /*004e*/ 	.short	0x000c


	//----- nvinfo : EIATTR_PARAM_CBANK
	.align		4
        /*0050*/ 	.byte	0x04, 0x0a
        /*0052*/ 	.short	(.L_177 - .L_176)
	.align		4
.L_176:
        /*0054*/ 	.word	index@(.nv.constant0._Z11kernel_scanPii)
        /*0058*/ 	.short	0x0380
        /*005a*/ 	.short	0x000c


	//----- nvinfo : EIATTR_SW_WAR
	.align		4
.L_177:
        /*005c*/ 	.byte	0x04, 0x36
        /*005e*/ 	.short	(.L_179 - .L_178)
.L_178:
        /*0060*/ 	.word	0x00000008
.L_179:


//--------------------- .nv.info._Z10rgb_to_xyYPfS_S_S_S_S_fii --------------------------
	.section	.nv.info._Z10rgb_to_xyYPfS_S_S_S_S_fii,"",@"SHT_CUDA_INFO"
	.sectionflags	@""
	.align	4


	//----- nvinfo : EIATTR_CUDA_API_VERSION
	.align		4
        /*0000*/ 	.byte	0x04, 0x37
        /*0002*/ 	.short	(.L_181 - .L_180)
.L_180:
        /*0004*/ 	.word	0x00000082


	//----- nvinfo : EIATTR_KPARAM_INFO
	.align		4
.L_181:
        /*0008*/ 	.byte	0x04, 0x17
        /*000a*/ 	.short	(.L_183 - .L_182)
.L_182:
        /*000c*/ 	.word	0x00000000
        /*0010*/ 	.short	0x0008
        /*0012*/ 	.short	0x0038
        /*0014*/ 	.byte	0x00, 0xf0, 0x11, 0x00


	//----- nvinfo : EIATTR_KPARAM_INFO
	.align		4
.L_183:
        /*0018*/ 	.byte	0x04, 0x17
        /*001a*/ 	.short	(.L_185 - .L_184)
.L_184:
        /*001c*/ 	.word	0x00000000
        /*0020*/ 	.short	0x0007
        /*0022*/ 	.short	0x0034
        /*0024*/ 	.byte	0x00, 0xf0, 0x11, 0x00


	//----- nvinfo : EIATTR_KPARAM_INFO
	.align		4
.L_185:
        /*0028*/ 	.byte	0x04, 0x17
        /*002a*/ 	.short	(.L_187 - .L_186)
.L_186:
        /*002c*/ 	.word	0x00000000
        /*0030*/ 	.short	0x0006
        /*0032*/ 	.short	0x0030
        /*0034*/ 	.byte	0x00, 0xf0, 0x11, 0x00


	//----- nvinfo : EIATTR_KPARAM_INFO
	.align		4
.L_187:
        /*0038*/ 	.byte	0x04, 0x17
        /*003a*/ 	.short	(.L_189 - .L_188)
.L_188:
        /*003c*/ 	.word	0x00000000
        /*0040*/ 	.short	0x0005
        /*0042*/ 	.short	0x0028
        /*0044*/ 	.byte	0x00, 0xf5, 0x21, 0x00


	//----- nvinfo : EIATTR_KPARAM_INFO
	.align		4
.L_189:
        /*0048*/ 	.byte	0x04, 0x17
        /*004a*/ 	.short	(.L_191 - .L_190)
.L_190:
        /*004c*/ 	.word	0x00000000
        /*0050*/ 	.short	0x0004
        /*0052*/ 	.short	0x0020
        /*0054*/ 	.byte	0x00, 0xf5, 0x21, 0x00


	//----- nvinfo : EIATTR_KPARAM_INFO
	.align		4
.L_191:
        /*0058*/ 	.byte	0x04, 0x17
        /*005a*/ 	.short	(.L_193 - .L_192)
.L_192:
        /*005c*/ 	.word	0x00000000
        /*0060*/ 	.short	0x0003
        /*0062*/ 	.short	0x0018
        /*0064*/ 	.byte	0x00, 0xf5, 0x21, 0x00


	//----- nvinfo : EIATTR_KPARAM_INFO
	.align		4
.L_193:
        /*0068*/ 	.byte	0x04, 0x17
        /*006a*/ 	.short	(.L_195 - .L_194)
.L_194:
        /*006c*/ 	.word	0x00000000
        /*0070*/ 	.short	0x0002
        /*0072*/ 	.short	0x0010
        /*0074*/ 	.byte	0x00, 0xf5, 0x21, 0x00


	//----- nvinfo : EIATTR_KPARAM_INFO
	.align		4
.L_195:
        /*0078*/ 	.byte	0x04, 0x17
        /*007a*/ 	.short	(.L_197 - .L_196)
.L_196:
        /*007c*/ 	.word	0x00000000
        /*0080*/ 	.short	0x0001
        /*0082*/ 	.short	0x0008
        /*0084*/ 	.byte	0x00, 0xf5, 0x21, 0x00


	//----- nvinfo : EIATTR_KPARAM_INFO
	.align		4
.L_197:
        /*0088*/ 	.byte	0x04, 0x17
        /*008a*/ 	.short	(.L_199 - .L_198)
.L_198:
        /*008c*/ 	.word	0x00000000
        /*0090*/ 	.short	0x0000
        /*0092*/ 	.short	0x0000
        /*0094*/ 	.byte	0x00, 0xf5, 0x21, 0x00


	//----- nvinfo : EIATTR_SPARSE_MMA_MASK
	.align		4
.L_199:
        /*0098*/ 	.byte	0x03, 0x50
        /*009a*/ 	.short	0x0000


	//----- nvinfo : EIATTR_MAXREG_COUNT
	.align		4
        /*009c*/ 	.byte	0x03, 0x1b
        /*009e*/ 	.short	0x00ff


	//----- nvinfo : EIATTR_MERCURY_ISA_VERSION
	.align		4
        /*00a0*/ 	.byte	0x03, 0x5f
        /*00a2*/ 	.short	0x0101


	//----- nvinfo : EIATTR_VRC_CTA_INIT_COUNT
	.align		4
        /*00a4*/ 	.byte	0x02, 0x4a
	.zero		1
	.zero		1


	//----- nvinfo : EIATTR_EXIT_INSTR_OFFSETS
	.align		4
        /*00a8*/ 	.byte	0x04, 0x1c
        /*00aa*/ 	.short	(.L_201 - .L_200)


	//   ....[0]....
.L_200:
        /*00ac*/ 	.word	0x000000e0


	//   ....[1]....
        /*00b0*/ 	.word	0x00000660


	//----- nvinfo : EIATTR_CRS_STACK_SIZE
	.align		4
.L_201:
        /*00b4*/ 	.byte	0x04, 0x1e
        /*00b6*/ 	.short	(.L_203 - .L_202)
.L_202:
        /*00b8*/ 	.word	0x00000000


	//----- nvinfo : EIATTR_CBANK_PARAM_SIZE
	.align		4
.L_203:
        /*00bc*/ 	.byte	0x03, 0x19
        /*00be*/ 	.short	0x003c


	//----- nvinfo : EIATTR_PARAM_CBANK
	.align		4
        /*00c0*/ 	.byte	0x04, 0x0a
        /*00c2*/ 	.short	(.L_205 - .L_204)
	.align		4
.L_204:
        /*00c4*/ 	.word	index@(.nv.constant0._Z10rgb_to_xyYPfS_S_S_S_S_fii)
        /*00c8*/ 	.short	0x0380
        /*00ca*/ 	.short	0x003c


	//----- nvinfo : EIATTR_SW_WAR
	.align		4
.L_205:
        /*00cc*/ 	.byte	0x04, 0x36
        /*00ce*/ 	.short	(.L_207 - .L_206)
.L_206:
        /*00d0*/ 	.word	0x00000008
.L_207:


//--------------------- .nv.info._Z16separateChannelsPK6uchar4iiPfS2_S2_ --------------------------
	.section	.nv.info._Z16separateChannelsPK6uchar4iiPfS2_S2_,"",@"SHT_CUDA_INFO"
	.sectionflags	@""
	.align	4


	//----- nvinfo : EIATTR_CUDA_API_VERSION
	.align		4
        /*0000*/ 	.byte	0x04, 0x37
        /*0002*/ 	.short	(.L_209 - .L_208)
.L_208:
        /*0004*/ 	.word	0x00000082


	//----- nvinfo : EIATTR_KPARAM_INFO
	.align		4
.L_209:
        /*0008*/ 	.byte	0x04, 0x17
        /*000a*/ 	.short	(.L_211 - .L_210)
.L_210:
        /*000c*/ 	.word	0x00000000
        /*0010*/ 	.short	0x0005
        /*0012*/ 	.short	0x0020
        /*0014*/ 	.byte	0x00, 0xf5, 0x21, 0x00


	//----- nvinfo : EIATTR_KPARAM_INFO
	.align		4
.L_211:
        /*0018*/ 	.byte	0x04, 0x17
        /*001a*/ 	.short	(.L_213 - .L_212)
.L_212:
        /*001c*/ 	.word	0x00000000
        /*0020*/ 	.short	0x0004
        /*0022*/ 	.short	0x0018
        /*0024*/ 	.byte	0x00, 0xf5, 0x21, 0x00


	//----- nvinfo : EIATTR_KPARAM_INFO
	.align		4
.L_213:
        /*0028*/ 	.byte	0x04, 0x17
        /*002a*/ 	.short	(.L_215 - .L_214)
.L_214:
        /*002c*/ 	.word	0x00000000
        /*0030*/ 	.short	0x0003
        /*0032*/ 	.short	0x0010
        /*0034*/ 	.byte	0x00, 0xf5, 0x21, 0x00


	//----- nvinfo : EIATTR_KPARAM_INFO
	.align		4
.L_215:
        /*0038*/ 	.byte	0x04, 0x17
        /*003a*/ 	.short	(.L_217 - .L_216)
.L_216:
        /*003c*/ 	.word	0x00000000
        /*0040*/ 	.short	0x0002
        /*0042*/ 	.short	0x000c
        /*0044*/ 	.byte	0x00, 0xf0, 0x11, 0x00


	//----- nvinfo : EIATTR_KPARAM_INFO
	.align		4
.L_217:
        /*0048*/ 	.byte	0x04, 0x17
        /*004a*/ 	.short	(.L_219 - .L_218)
.L_218:
        /*004c*/ 	.word	0x00000000
        /*0050*/ 	.short	0x0001
        /*0052*/ 	.short	0x0008
        /*0054*/ 	.byte	0x00, 0xf0, 0x11, 0x00


	//----- nvinfo : EIATTR_KPARAM_INFO
	.align		4
.L_219:
        /*0058*/ 	.byte	0x04, 0x17
        /*005a*/ 	.short	(.L_221 - .L_220)
.L_220:
        /*005c*/ 	.word	0x00000000
        /*0060*/ 	.short	0x0000
        /*0062*/ 	.short	0x0000
        /*0064*/ 	.byte	0x00, 0xf5, 0x21, 0x00


	//----- nvinfo : EIATTR_SPARSE_MMA_MASK
	.align		4
.L_221:
        /*0068*/ 	.byte	0x03, 0x50
        /*006a*/ 	.short	0x0000


	//----- nvinfo : EIATTR_MAXREG_COUNT
	.align		4
        /*006c*/ 	.byte	0x03, 0x1b
        /*006e*/ 	.short	0x00ff


	//----- nvinfo : EIATTR_MERCURY_ISA_VERSION
	.align		4
        /*0070*/ 	.byte	0x03, 0x5f
        /*0072*/ 	.short	0x0101


	//----- nvinfo : EIATTR_VRC_CTA_INIT_COUNT
	.align		4
        /*0074*/ 	.byte	0x02, 0x4a
	.zero		1
	.zero		1


	//----- nvinfo : EIATTR_EXIT_INSTR_OFFSETS
	.align		4
        /*0078*/ 	.byte	0x04, 0x1c
        /*007a*/ 	.short	(.L_223 - .L_222)


	//   ....[0]....
.L_222:
        /*007c*/ 	.word	0x000000c0


	//   ....[1]....
        /*0080*/ 	.word	0x00000200


	//----- nvinfo : EIATTR_CBANK_PARAM_SIZE
	.align		4
.L_223:
        /*0084*/ 	.byte	0x03, 0x19
        /*0086*/ 	.short	0x0028


	//----- nvinfo : EIATTR_PARAM_CBANK
	.align		4
        /*0088*/ 	.byte	0x04, 0x0a
        /*008a*/ 	.short	(.L_225 - .L_224)
	.align		4
.L_224:
        /*008c*/ 	.word	index@(.nv.constant0._Z16separateChannelsPK6uchar4iiPfS2_S2_)
        /*0090*/ 	.short	0x0380
        /*0092*/ 	.short	0x0028


	//----- nvinfo : EIATTR_SW_WAR
	.align		4
.L_225:
        /*0094*/ 	.byte	0x04, 0x36
        /*0096*/ 	.short	(.L_227 - .L_226)
.L_226:
        /*0098*/ 	.word	0x00000008
.L_227:


//--------------------- .nv.callgraph             --------------------------
	.section	.nv.callgraph,"",@"SHT_CUDA_CALLGRAPH"
	.align	4
	.sectionentsize	8
	.align		4
        /*0000*/ 	.word	0x00000000
	.align		4
        /*0004*/ 	.word	0xffffffff
	.align		4
        /*0008*/ 	.word	0x00000000
	.align		4
        /*000c*/ 	.word	0xfffffffe
	.align		4
        /*0010*/ 	.word	0x00000000
	.align		4
        /*0014*/ 	.word	0xfffffffd
	.align		4
        /*0018*/ 	.word	0x00000000
	.align		4
        /*001c*/ 	.word	0xfffffffc


//--------------------- .text._Z13normalize_cdfPjPfi --------------------------
	.section	.text._Z13normalize_cdfPjPfi,"ax",@progbits
	.align	128
        .global         _Z13normalize_cdfPjPfi
        .type           _Z13normalize_cdfPjPfi,@function
        .size           _Z13normalize_cdfPjPfi,(.L_x_71 - _Z13normalize_cdfPjPfi)
        .other          _Z13normalize_cdfPjPfi,@"STO_CUDA_ENTRY STV_DEFAULT"
_Z13normalize_cdfPjPfi:
.text._Z13normalize_cdfPjPfi:
[----:B------:R-:W-:Y:S01]  /*0000*/  LDC R1, c[0x0][0x37c] ;  /* 0x0000df00ff017b82 */ /* 0x000fe20000000800 */
[----:B------:R-:W0:Y:S07]  /*0010*/  S2R R3, SR_TID.X ;  /* 0x0000000000037919 */ /* 0x000e2e0000002100 */
[----:B------:R-:W0:Y:S01]  /*0020*/  S2UR UR4, SR_CTAID.X ;  /* 0x00000000000479c3 */ /* 0x000e220000002500 */
[----:B------:R-:W1:Y:S07]  /*0030*/  LDCU UR6, c[0x0][0x390] ;  /* 0x00007200ff0677ac */ /* 0x000e6e0008000800 */
[----:B------:R-:W0:Y:S02]  /*0040*/  LDC R2, c[0x0][0x360] ;  /* 0x0000d800ff027b82 */ /* 0x000e240000000800 */
[----:B0-----:R-:W-:-:S05]  /*0050*/  IMAD R2, R2, UR4, R3 ;  /* 0x0000000402027c24 */ /* 0x001fca000f8e0203 */
[----:B-1----:R-:W-:-:S13]  /*0060*/  ISETP.GE.AND P0, PT, R2, UR6, PT ;  /* 0x0000000602007c0c */ /* 0x002fda000bf06270 */
[----:B------:R-:W-:Y:S05]  /*0070*/  @P0 EXIT ;  /* 0x000000000000094d */ /* 0x000fea0003800000 */
[----:B------:R-:W0:Y:S01]  /*0080*/  LDCU.64 UR8, c[0x0][0x380] ;  /* 0x00007000ff0877ac */ /* 0x000e220008000a00 */
[----:B------:R-:W1:Y:S01]  /*0090*/  LDCU.64 UR10, c[0x0][0x358] ;  /* 0x00006b00ff0a77ac */ /* 0x000e620008000a00 */
[----:B------:R-:W-:Y:S02]  /*00a0*/  USHF.R.S32.HI UR4, URZ, 0x1f, UR6 ;  /* 0x0000001fff047899 */ /* 0x000fe40008011406 */
[----:B0-----:R-:W-:-:S04]  /*00b0*/  ULEA UR5, UP0, UR6, UR8, 0x2 ;  /* 0x0000000806057291 */ /* 0x001fc8000f8010ff */
[----:B------:R-:W-:Y:S02]  /*00c0*/  ULEA.HI.X UR4, UR6, UR9, UR4, 0x2, UP0 ;  /* 0x0000000906047291 */ /* 0x000fe400080f1404 */
[----:B------:R-:W-:-:S04]  /*00d0*/  IMAD.U32 R4, RZ, RZ, UR5 ;  /* 0x00000005ff047e24 */ /* 0x000fc8000f8e00ff */
[----:B------:R-:W-:-:S05]  /*00e0*/  IMAD.U32 R5, RZ, RZ, UR4 ;  /* 0x00000004ff057e24 */ /* 0x000fca000f8e00ff */
[----:B-1----:R-:W2:Y:S02]  /*00f0*/  LDG.E R4, desc[UR10][R4.64+-0x4] ;  /* 0xfffffc0a04047981 */ /* 0x002ea4000c1e1900 */
[----:B--2---:R-:W-:-:S05]  /*0100*/  I2FP.F32.U32 R0, R4 ;  /* 0x0000000400007245 */ /* 0x004fca0000201000 */
[----:B------:R-:W-:-:S05]  /*0110*/  VIADD R3, R0, 0x1800000 ;  /* 0x0180000000037836 */ /* 0x000fca0000000000 */
[----:B------:R-:W-:-:S04]  /*0120*/  LOP3.LUT R3, R3, 0x7f800000, RZ, 0xc0, !PT ;  /* 0x7f80000003037812 */ /* 0x000fc800078ec0ff */
[----:B------:R-:W-:-:S13]  /*0130*/  ISETP.GT.U32.AND P0, PT, R3, 0x1ffffff, PT ;  /* 0x01ffffff0300780c */ /* 0x000fda0003f04070 */
[----:B------:R-:W-:Y:S05]  /*0140*/  @P0 BRA `(.L_x_0) ;  /* 0x0000000000100947 */ /* 0x000fea0003800000 */
[----:B------:R-:W-:-:S07]  /*0150*/  MOV R4, 0x170 ;  /* 0x0000017000047802 */ /* 0x000fce0000000f00 */
[----:B------:R-:W-:Y:S05]  /*0160*/  CALL.REL.NOINC `($__internal_0_$__cuda_sm20_rcp_rn_f32_slowpath) ;  /* 0x00000000003c7944 */ /* 0x000fea0003c00000 */
[----:B------:R-:W-:Y:S01]  /*0170*/  IMAD.MOV.U32 R8, RZ, RZ, R3 ;  /* 0x000000ffff087224 */ /* 0x000fe200078e0003 */
[----:B------:R-:W-:Y:S06]  /*0180*/  BRA `(.L_x_1) ;  /* 0x0000000000107947 */ /* 0x000fec0003800000 */
.L_x_0:
[----:B------:R-:W0:Y:S02]  /*0190*/  MUFU.RCP R3, R0 ;  /* 0x0000000000037308 */ /* 0x000e240000001000 */
[----:B0-----:R-:W-:-:S04]  /*01a0*/  FFMA R4, R0, R3, -1 ;  /* 0xbf80000000047423 */ /* 0x001fc80000000003 */
[----:B------:R-:W-:-:S04]  /*01b0*/  FADD.FTZ R4, -R4, -RZ ;  /* 0x800000ff04047221 */ /* 0x000fc80000010100 */
[----:B------:R-:W-:-:S07]  /*01c0*/  FFMA R8, R3, R4, R3 ;  /* 0x0000000403087223 */ /* 0x000fce0000000003 */
.L_x_1:
[----:B------:R-:W0:Y:S08]  /*01d0*/  LDC.64 R4, c[0x0][0x380] ;  /* 0x0000e000ff047b82 */ /* 0x000e300000000a00 */
[----:B------:R-:W1:Y:S01]  /*01e0*/  LDC.64 R6, c[0x0][0x388] ;  /* 0x0000e200ff067b82 */ /* 0x000e620000000a00 */
[----:B0-----:R-:W-:-:S06]  /*01f0*/  IMAD.WIDE R4, R2, 0x4, R4 ;  /* 0x0000000402047825 */ /* 0x001fcc00078e0204 */
[----:B------:R-:W2:Y:S01]  /*0200*/  LDG.E R4, desc[UR10][R4.64] ;  /* 0x0000000a04047981 */ /* 0x000ea2000c1e1900 */
[----:B-1----:R-:W-:Y:S01]  /*0210*/  IMAD.WIDE R2, R2, 0x4, R6 ;  /* 0x0000000402027825 */ /* 0x002fe200078e0206 */
[----:B--2---:R-:W-:-:S05]  /*0220*/  I2FP.F32.U32 R9, R4 ;  /* 0x0000000400097245 */ /* 0x004fca0000201000 */
[----:B------:R-:W-:-:S05]  /*0230*/  FMUL R9, R9, R8 ;  /* 0x0000000809097220 */ /* 0x000fca0000400000 */
[----:B------:R-:W-:Y:S01]  /*0240*/  STG.E desc[UR10][R2.64], R9 ;  /* 0x0000000902007986 */ /* 0x000fe2000c10190a */
[----:B------:R-:W-:Y:S05]  /*0250*/  EXIT ;  /* 0x000000000000794d */ /* 0x000fea0003800000 */
        .weak           $__internal_0_$__cuda_sm20_rcp_rn_f32_slowpath
        .type           $__internal_0_$__cuda_sm20_rcp_rn_f32_slowpath,@function
        .size           $__internal_0_$__cuda_sm20_rcp_rn_f32_slowpath,(.L_x_71 - $__internal_0_$__cuda_sm20_rcp_rn_f32_slowpath)
$__internal_0_$__cuda_sm20_rcp_rn_f32_slowpath:
[----:B------:R-:W-:-:S05]  /*0260*/  IMAD.SHL.U32 R3, R0, 0x2, RZ ;  /* 0x0000000200037824 */ /* 0x000fca00078e00ff */
[----:B------:R-:W-:-:S04]  /*0270*/  SHF.R.U32.HI R3, RZ, 0x18, R3 ;  /* 0x00000018ff037819 */ /* 0x000fc80000011603 */
[----:B------:R-:W-:-:S13]  /*0280*/  ISETP.NE.U32.AND P0, PT, R3, RZ, PT ;  /* 0x000000ff0300720c */ /* 0x000fda0003f05070 */
[----:B------:R-:W-:Y:S05]  /*0290*/  @P0 BRA `(.L_x_2) ;  /* 0x00000000002c0947 */ /* 0x000fea0003800000 */
[----:B------:R-:W-:-:S05]  /*02a0*/  IMAD.SHL.U32 R3, R0, 0x2, RZ ;  /* 0x0000000200037824 */ /* 0x000fca00078e00ff */
[----:B------:R-:W-:-:S13]  /*02b0*/  ISETP.NE.AND P0, PT, R3, RZ, PT ;  /* 0x000000ff0300720c */ /* 0x000fda0003f05270 */
[----:B------:R2:W3:Y:S01]  /*02c0*/  @!P0 MUFU.RCP R3, R0 ;  /* 0x0000000000038308 */ /* 0x0004e20000001000 */
[----:B------:R-:W-:Y:S05]  /*02d0*/  @!P0 BRA `(.L_x_3) ;  /* 0x0000000000a48947 */ /* 0x000fea0003800000 */
[----:B------:R-:W-:-:S04]  /*02e0*/  FFMA R5, R0, 1.84467440737095516160e+19, RZ ;  /* 0x5f80000000057823 */ /* 0x000fc800000000ff */
[----:B--2---:R-:W3:Y:S02]  /*02f0*/  MUFU.RCP R0, R5 ;  /* 0x0000000500007308 */ /* 0x004ee40000001000 */
[----:B---3--:R-:W-:-:S04]  /*0300*/  FFMA R3, R5, R0, -1 ;  /* 0xbf80000005037423 */ /* 0x008fc80000000000 */
[----:B------:R-:W-:-:S04]  /*0310*/  FADD.FTZ R3, -R3, -RZ ;  /* 0x800000ff03037221 */ /* 0x000fc80000010100 */
[----:B------:R-:W-:-:S04]  /*0320*/  FFMA R0, R0, R3, R0 ;  /* 0x0000000300007223 */ /* 0x000fc80000000000 */
[----:B------:R-:W-:Y:S01]  /*0330*/  FFMA R3, R0, 1.84467440737095516160e+19, RZ ;  /* 0x5f80000000037823 */ /* 0x000fe200000000ff */
[----:B------:R-:W-:Y:S06]  /*0340*/  BRA `(.L_x_3) ;  /* 0x0000000000887947 */ /* 0x000fec0003800000 */
.L_x_2:
[----:B------:R-:W-:-:S05]  /*0350*/  VIADD R5, R3, 0xffffff03 ;  /* 0xffffff0303057836 */ /* 0x000fca0000000000 */
[----:B------:R-:W-:-:S13]  /*0360*/  ISETP.GT.U32.AND P0, PT, R5, 0x1, PT ;  /* 0x000000010500780c */ /* 0x000fda0003f04070 */
[----:B------:R-:W-:Y:S05]  /*0370*/  @P0 BRA `(.L_x_4) ;  /* 0x0000000000780947 */ /* 0x000fea0003800000 */
[----:B------:R-:W-:Y:S01]  /*0380*/  LOP3.LUT R6, R0, 0x7fffff, RZ, 0xc0, !PT ;  /* 0x007fffff00067812 */ /* 0x000fe200078ec0ff */
[----:B------:R-:W-:Y:S02]  /*0390*/  HFMA2 R10, -RZ, RZ, 0, 1.78813934326171875e-07 ;  /* 0x00000003ff0a7431 */ /* 0x000fe400000001ff */
[----:B------:R-:W-:Y:S01]  /*03a0*/  VIADD R3, R3, 0xffffff04 ;  /* 0xffffff0403037836 */ /* 0x000fe20000000000 */
[----:B------:R-:W-:-:S04]  /*03b0*/  LOP3.LUT R6, R6, 0x3f800000, RZ, 0xfc, !PT ;  /* 0x3f80000006067812 */ /* 0x000fc800078efcff */
[----:B------:R-:W0:Y:S01]  /*03c0*/  MUFU.RCP R7, R6 ;  /* 0x0000000600077308 */ /* 0x000e220000001000 */
[----:B------:R-:W-:Y:S01]  /*03d0*/  SHF.L.U32 R11, R10, R5, RZ ;  /* 0x000000050a0b7219 */ /* 0x000fe200000006ff */
[----:B0-----:R-:W-:-:S04]  /*03e0*/  FFMA R8, R6, R7, -1 ;  /* 0xbf80000006087423 */ /* 0x001fc80000000007 */
[----:B------:R-:W-:-:S04]  /*03f0*/  FADD.FTZ R8, -R8, -RZ ;  /* 0x800000ff08087221 */ /* 0x000fc80000010100 */
[CCC-:B------:R-:W-:Y:S01]  /*0400*/  FFMA.RM R9, R7.reuse, R8.reuse, R7.reuse ;  /* 0x0000000807097223 */ /* 0x1c0fe20000004007 */
[----:B------:R-:W-:-:S04]  /*0410*/  FFMA.RP R8, R7, R8, R7 ;  /* 0x0000000807087223 */ /* 0x000fc80000008007 */
[C---:B------:R-:W-:Y:S02]  /*0420*/  LOP3.LUT R7, R9.reuse, 0x7fffff, RZ, 0xc0, !PT ;  /* 0x007fffff09077812 */ /* 0x040fe400078ec0ff */
[----:B------:R-:W-:Y:S02]  /*0430*/  FSETP.NEU.FTZ.AND P0, PT, R9, R8, PT ;  /* 0x000000080900720b */ /* 0x000fe40003f1d000 */
[----:B------:R-:W-:Y:S02]  /*0440*/  LOP3.LUT R8, R7, 0x800000, RZ, 0xfc, !PT ;  /* 0x0080000007087812 */ /* 0x000fe400078efcff */
[----:B------:R-:W-:Y:S02]  /*0450*/  SEL R7, RZ, 0xffffffff, !P0 ;  /* 0xffffffffff077807 */ /* 0x000fe40004000000 */
[----:B------:R-:W-:Y:S02]  /*0460*/  LOP3.LUT R6, R11, R8, RZ, 0xc0, !PT ;  /* 0x000000080b067212 */ /* 0x000fe400078ec0ff */
[----:B------:R-:W-:Y:S01]  /*0470*/  SHF.R.U32.HI R3, RZ, R3, R8 ;  /* 0x00000003ff037219 */ /* 0x000fe20000011608 */
[----:B------:R-:W-:Y:S01]  /*0480*/  IMAD.MOV R7, RZ, RZ, -R7 ;  /* 0x000000ffff077224 */ /* 0x000fe200078e0a07 */
[----:B------:R-:W-:-:S04]  /*0490*/  SHF.R.U32.HI R6, RZ, R5, R6 ;  /* 0x00000005ff067219 */ /* 0x000fc80000011606 */
[----:B------:R-:W-:Y:S02]  /*04a0*/  LOP3.LUT P1, RZ, R7, R5, R8, 0xf8, !PT ;  /* 0x0000000507ff7212 */ /* 0x000fe4000782f808 */
[C---:B------:R-:W-:Y:S02]  /*04b0*/  LOP3.LUT P0, RZ, R6.reuse, 0x1, RZ, 0xc0, !PT ;  /* 0x0000000106ff7812 */ /* 0x040fe4000780c0ff */
[----:B------:R-:W-:-:S04]  /*04c0*/  LOP3.LUT P2, RZ, R6, 0x2, RZ, 0xc0, !PT ;  /* 0x0000000206ff7812 */ /* 0x000fc8000784c0ff */
[----:B------:R-:W-:Y:S02]  /*04d0*/  PLOP3.LUT P0, PT, P0, P1, P2, 0xe0, 0x0 ;  /* 0x000000000000781c */ /* 0x000fe40000703c20 */
[----:B------:R-:W-:Y:S02]  /*04e0*/  LOP3.LUT P1, RZ, R0, 0x7fffff, RZ, 0xc0, !PT ;  /* 0x007fffff00ff7812 */ /* 0x000fe4000782c0ff */
[----:B------:R-:W-:-:S05]  /*04f0*/  SEL R5, RZ, 0x1, !P0 ;  /* 0x00000001ff057807 */ /* 0x000fca0004000000 */
[----:B------:R-:W-:-:S05]  /*0500*/  IMAD.MOV R5, RZ, RZ, -R5 ;  /* 0x000000ffff057224 */ /* 0x000fca00078e0a05 */
[----:B------:R-:W-:-:S13]  /*0510*/  ISETP.GE.AND P0, PT, R5, RZ, PT ;  /* 0x000000ff0500720c */ /* 0x000fda0003f06270 */
[----:B------:R-:W-:-:S05]  /*0520*/  @!P0 IADD3 R3, PT, PT, R3, 0x1, RZ ;  /* 0x0000000103038810 */ /* 0x000fca0007ffe0ff */
[----:B------:R-:W-:-:S05]  /*0530*/  @!P1 IMAD.SHL.U32 R3, R3, 0x2, RZ ;  /* 0x0000000203039824 */ /* 0x000fca00078e00ff */
[----:B------:R-:W-:Y:S01]  /*0540*/  LOP3.LUT R3, R3, 0x80000000, R0, 0xf8, !PT ;  /* 0x8000000003037812 */ /* 0x000fe200078ef800 */
[----:B------:R-:W-:Y:S06]  /*0550*/  BRA `(.L_x_3) ;  /* 0x0000000000047947 */ /* 0x000fec0003800000 */
.L_x_4:
[----:B------:R0:W1:Y:S02]  /*0560*/  MUFU.RCP R3, R0 ;  /* 0x0000000000037308 */ /* 0x0000640000001000 */
.L_x_3:
[----:B------:R-:W-:-:S04]  /*0570*/  IMAD.MOV.U32 R5, RZ, RZ, 0x0 ;  /* 0x00000000ff057424 */ /* 0x000fc800078e00ff */
[----:B0123--:R-:W-:Y:S05]  /*0580*/  RET.REL.NODEC R4 `(_Z13normalize_cdfPjPfi) ;  /* 0xfffffff8049c7950 */ /* 0x00ffea0003c3ffff */
.L_x_5:
[----:B------:R-:W-:-:S00]  /*0590*/  BRA `(.L_x_5) ;  /* 0xfffffffc00fc7947 */ /* 0x000fc0000383ffff */
[----:B------:R-:W-:-:S00]  /*05a0*/  NOP ;  /* 0x0000000000007918 */ /* 0x000fc00000000000 */
        /* <DEDUP_REMOVED lines=13> */
.L_x_71:


//--------------------- .text._Z17recombineChannelsPKfS0_S0_P6uchar4ii --------------------------
	.section	.text._Z17recombineChannelsPKfS0_S0_P6uchar4ii,"ax",@progbits
	.align	128
        .global         _Z17recombineChannelsPKfS0_S0_P6uchar4ii
        .type           _Z17recombineChannelsPKfS0_S0_P6uchar4ii,@function
        .size           _Z17recombineChannelsPKfS0_S0_P6uchar4ii,(.L_x_76 - _Z17recombineChannelsPKfS0_S0_P6uchar4ii)
        .other          _Z17recombineChannelsPKfS0_S0_P6uchar4ii,@"STO_CUDA_ENTRY STV_DEFAULT"
_Z17recombineChannelsPKfS0_S0_P6uchar4ii:
.text._Z17recombineChannelsPKfS0_S0_P6uchar4ii:
[----:B------:R-:W-:Y:S01]  /*0000*/  LDC R1, c[0x0][0x37c] ;  /* 0x0000df00ff017b82 */ /* 0x000fe20000000800 */
[----:B------:R-:W0:Y:S07]  /*0010*/  S2R R2, SR_TID.Y ;  /* 0x0000000000027919 */ /* 0x000e2e0000002200 */
[----:B------:R-:W1:Y:S01]  /*0020*/  LDC R0, c[0x0][0x360] ;  /* 0x0000d800ff007b82 */ /* 0x000e620000000800 */
[----:B------:R-:W2:Y:S01]  /*0030*/  LDCU.64 UR6, c[0x0][0x3a0] ;  /* 0x00007400ff0677ac */ /* 0x000ea20008000a00 */
[----:B------:R-:W1:Y:S06]  /*0040*/  S2R R5, SR_TID.X ;  /* 0x0000000000057919 */ /* 0x000e6c0000002100 */
[----:B------:R-:W0:Y:S08]  /*0050*/  S2UR UR5, SR_CTAID.Y ;  /* 0x00000000000579c3 */ /* 0x000e300000002600 */
[----:B------:R-:W0:Y:S08]  /*0060*/  LDC R3, c[0x0][0x364] ;  /* 0x0000d900ff037b82 */ /* 0x000e300000000800 */
[----:B------:R-:W1:Y:S01]  /*0070*/  S2UR UR4, SR_CTAID.X ;  /* 0x00000000000479c3 */ /* 0x000e620000002500 */
[----:B0-----:R-:W-:-:S05]  /*0080*/  IMAD R3, R3, UR5, R2 ;  /* 0x0000000503037c24 */ /* 0x001fca000f8e0202 */
[----:B--2---:R-:W-:Y:S01]  /*0090*/  ISETP.GE.AND P0, PT, R3, UR6, PT ;  /* 0x0000000603007c0c */ /* 0x004fe2000bf06270 */
[----:B-1----:R-:W-:-:S04]  /*00a0*/  IMAD R0, R0, UR4, R5 ;  /* 0x0000000400007c24 */ /* 0x002fc8000f8e0205 */
[----:B------:R-:W-:Y:S01]  /*00b0*/  IMAD R11, R3, UR7, R0 ;  /* 0x00000007030b7c24 */ /* 0x000fe2000f8e0200 */
[----:B------:R-:W-:-:S13]  /*00c0*/  ISETP.GE.OR P0, PT, R0, UR7, P0 ;  /* 0x0000000700007c0c */ /* 0x000fda0008706670 */
[----:B------:R-:W-:Y:S05]  /*00d0*/  @P0 EXIT ;  /* 0x000000000000094d */ /* 0x000fea0003800000 */
[----:B------:R-:W0:Y:S01]  /*00e0*/  LDC.64 R4, c[0x0][0x388] ;  /* 0x0000e200ff047b82 */ /* 0x000e220000000a00 */
[----:B------:R-:W1:Y:S07]  /*00f0*/  LDCU.64 UR4, c[0x0][0x358] ;  /* 0x00006b00ff0477ac */ /* 0x000e6e0008000a00 */
[----:B------:R-:W2:Y:S08]  /*0100*/  LDC.64 R6, c[0x0][0x390] ;  /* 0x0000e400ff067b82 */ /* 0x000eb00000000a00 */
[----:B------:R-:W3:Y:S01]  /*0110*/  LDC.64 R2, c[0x0][0x380] ;  /* 0x0000e000ff027b82 */ /* 0x000ee20000000a00 */
[----:B0-----:R-:W-:-:S07]  /*0120*/  IMAD.WIDE R4, R11, 0x4, R4 ;  /* 0x000000040b047825 */ /* 0x001fce00078e0204 */
[----:B------:R-:W0:Y:S01]  /*0130*/  LDC.64 R8, c[0x0][0x398] ;  /* 0x0000e600ff087b82 */ /* 0x000e220000000a00 */
[----:B-1----:R-:W4:Y:S01]  /*0140*/  LDG.E R4, desc[UR4][R4.64] ;  /* 0x0000000404047981 */ /* 0x002f22000c1e1900 */
[----:B--2---:R-:W-:-:S06]  /*0150*/  IMAD.WIDE R6, R11, 0x4, R6 ;  /* 0x000000040b067825 */ /* 0x004fcc00078e0206 */
[----:B------:R-:W2:Y:S01]  /*0160*/  LDG.E R6, desc[UR4][R6.64] ;  /* 0x0000000406067981 */ /* 0x000ea2000c1e1900 */
[----:B---3--:R-:W-:-:S05]  /*0170*/  IMAD.WIDE R2, R11, 0x4, R2 ;  /* 0x000000040b027825 */ /* 0x008fca00078e0202 */
[----:B------:R0:W3:Y:S01]  /*0180*/  LDG.E R0, desc[UR4][R2.64] ;  /* 0x0000000402007981 */ /* 0x0000e2000c1e1900 */
[----:B------:R-:W-:Y:S02]  /*0190*/  UMOV UR6, 0x3340 ;  /* 0x0000334000067882 */ /* 0x000fe40000000000 */
[----:B------:R-:W-:Y:S01]  /*01a0*/  MOV R15, UR6 ;  /* 0x00000006000f7c02 */ /* 0x000fe20008000f00 */
[----:B0-----:R-:W-:Y:S01]  /*01b0*/  IMAD.WIDE R2, R11, 0x4, R8 ;  /* 0x000000040b027825 */ /* 0x001fe200078e0208 */
[----:B----4-:R-:W-:Y:S08]  /*01c0*/  F2I.U32.TRUNC.NTZ R13, R4 ;  /* 0x00000004000d7305 */ /* 0x010ff0000020f000 */
[----:B--2---:R-:W0:Y:S08]  /*01d0*/  F2I.U32.TRUNC.NTZ R10, R6 ;  /* 0x00000006000a7305 */ /* 0x004e30000020f000 */
[----:B---3--:R-:W1:Y:S01]  /*01e0*/  F2I.U32.TRUNC.NTZ R0, R0 ;  /* 0x0000000000007305 */ /* 0x008e62000020f000 */
[----:B0-----:R-:W-:-:S02]  /*01f0*/  PRMT R10, R10, R15, 0xffff ;  /* 0x0000ffff0a0a7416 */ /* 0x001fc4000000000f */
[----:B-1----:R-:W-:-:S04]  /*0200*/  PRMT R13, R0, 0x3340, R13 ;  /* 0x00003340000d7816 */ /* 0x002fc8000000000d */
[----:B------:R-:W-:-:S05]  /*0210*/  PRMT R13, R13, 0x5410, R10 ;  /* 0x000054100d0d7816 */ /* 0x000fca000000000a */
[----:B------:R-:W-:Y:S01]  /*0220*/  STG.E desc[UR4][R2.64], R13 ;  /* 0x0000000d02007986 */ /* 0x000fe2000c101904 */
[----:B------:R-:W-:Y:S05]  /*0230*/  EXIT ;  /* 0x000000000000794d */ /* 0x000fea0003800000 */
.L_x_6:
        /* <DEDUP_REMOVED lines=12> */
.L_x_76:


//--------------------- .text._Z7tonemapPfS_S_S_S_S_S_fffiii --------------------------
	.section	.text._Z7tonemapPfS_S_S_S_S_S_fffiii,"ax",@progbits
	.align	128
        .global         _Z7tonemapPfS_S_S_S_S_S_fffiii
        .type           _Z7tonemapPfS_S_S_S_S_S_fffiii,@function
        .size           _Z7tonemapPfS_S_S_S_S_S_fffiii,(.L_x_72 - _Z7tonemapPfS_S_S_S_S_S_fffiii)
        .other          _Z7tonemapPfS_S_S_S_S_S_fffiii,@"STO_CUDA_ENTRY STV_DEFAULT"
_Z7tonemapPfS_S_S_S_S_S_fffiii:
.text._Z7tonemapPfS_S_S_S_S_S_fffiii:
        /* <DEDUP_REMOVED lines=10> */
[----:B-1----:R-:W-:-:S05]  /*00a0*/  IMAD R4, R4, UR4, R5 ;  /* 0x0000000404047c24 */ /* 0x002fca000f8e0205 */
[----:B------:R-:W-:Y:S01]  /*00b0*/  ISETP.GE.OR P0, PT, R4, UR7, P0 ;  /* 0x0000000704007c0c */ /* 0x000fe20008706670 */
[----:B------:R-:W-:-:S12]  /*00c0*/  IMAD R4, R3, UR7, R4 ;  /* 0x0000000703047c24 */ /* 0x000fd8000f8e0204 */
[----:B------:R-:W-:Y:S05]  /*00d0*/  @P0 EXIT ;  /* 0x000000000000094d */ /* 0x000fea0003800000 */
[----:B------:R-:W0:Y:S01]  /*00e0*/  LDC.64 R2, c[0x0][0x390] ;  /* 0x0000e400ff027b82 */ /* 0x000e220000000a00 */
[----:B------:R-:W1:Y:S01]  /*00f0*/  LDCU.64 UR4, c[0x0][0x358] ;  /* 0x00006b00ff0477ac */ /* 0x000e620008000a00 */
[----:B------:R-:W2:Y:S06]  /*0100*/  LDCU UR6, c[0x0][0x3b8] ;  /* 0x00007700ff0677ac */ /* 0x000eac0008000800 */
[----:B------:R-:W3:Y:S08]  /*0110*/  LDC.64 R6, c[0x0][0x388] ;  /* 0x0000e200ff067b82 */ /* 0x000ef00000000a00 */
[----:B------:R-:W4:Y:S01]  /*0120*/  LDC.64 R8, c[0x0][0x380] ;  /* 0x0000e000ff087b82 */ /* 0x000f220000000a00 */
[----:B0-----:R-:W-:-:S07]  /*0130*/  IMAD.WIDE R2, R4, 0x4, R2 ;  /* 0x0000000404027825 */ /* 0x001fce00078e0202 */
[----:B------:R-:W0:Y:S01]  /*0140*/  LDC.64 R14, c[0x0][0x3c0] ;  /* 0x0000f000ff0e7b82 */ /* 0x000e220000000a00 */
[----:B-1----:R-:W2:Y:S01]  /*0150*/  LDG.E R2, desc[UR4][R2.64] ;  /* 0x0000000402027981 */ /* 0x002ea2000c1e1900 */
[----:B---3--:R-:W-:-:S06]  /*0160*/  IMAD.WIDE R6, R4, 0x4, R6 ;  /* 0x0000000404067825 */ /* 0x008fcc00078e0206 */
[----:B------:R1:W5:Y:S01]  /*0170*/  LDG.E R7, desc[UR4][R6.64] ;  /* 0x0000000406077981 */ /* 0x000362000c1e1900 */
[----:B----4-:R-:W-:-:S05]  /*0180*/  IMAD.WIDE R8, R4, 0x4, R8 ;  /* 0x0000000404087825 */ /* 0x010fca00078e0208 */
[----:B------:R1:W5:Y:S01]  /*0190*/  LDG.E R5, desc[UR4][R8.64] ;  /* 0x0000000408057981 */ /* 0x000362000c1e1900 */
[----:B0-----:R-:W0:Y:S01]  /*01a0*/  MUFU.RCP R13, R14 ;  /* 0x0000000e000d7308 */ /* 0x001e220000001000 */
[----:B------:R-:W-:Y:S01]  /*01b0*/  I2FP.F32.S32 R0, R15 ;  /* 0x0000000f00007245 */ /* 0x000fe20000201400 */
[----:B------:R-:W-:Y:S01]  /*01c0*/  BSSY.RECONVERGENT B0, `(.L_x_7) ;  /* 0x000000f000007945 */ /* 0x000fe20003800200 */
[----:B0-----:R-:W-:-:S04]  /*01d0*/  FFMA R10, R13, -R14, 1 ;  /* 0x3f8000000d0a7423 */ /* 0x001fc8000000080e */
[----:B------:R-:W-:Y:S01]  /*01e0*/  FFMA R10, R13, R10, R13 ;  /* 0x0000000a0d0a7223 */ /* 0x000fe2000000000d */
[----:B--2---:R-:W-:-:S04]  /*01f0*/  FADD R11, R2, -UR6 ;  /* 0x80000006020b7e21 */ /* 0x004fc80008000000 */
[----:B------:R-:W-:-:S04]  /*0200*/  FMUL R3, R0, R11 ;  /* 0x0000000b00037220 */ /* 0x000fc80000400000 */
[----:B------:R-:W0:Y:S01]  /*0210*/  FCHK P0, R3, R14 ;  /* 0x0000000e03007302 */ /* 0x000e220000000000 */
[----:B------:R-:W-:-:S04]  /*0220*/  FFMA R11, R3, R10, RZ ;  /* 0x0000000a030b7223 */ /* 0x000fc800000000ff */
[----:B------:R-:W-:-:S04]  /*0230*/  FFMA R0, R11, -R14, R3 ;  /* 0x8000000e0b007223 */ /* 0x000fc80000000003 */
[----:B------:R-:W-:Y:S01]  /*0240*/  FFMA R10, R10, R0, R11 ;  /* 0x000000000a0a7223 */ /* 0x000fe2000000000b */
[----:B------:R-:W-:Y:S01]  /*0250*/  VIADD R0, R15, 0xffffffff ;  /* 0xffffffff0f007836 */ /* 0x000fe20000000000 */
[----:B01----:R-:W-:Y:S06]  /*0260*/  @!P0 BRA `(.L_x_8) ;  /* 0x0000000000108947 */ /* 0x003fec0003800000 */
[----:B------:R-:W0:Y:S01]  /*0270*/  LDCU UR6, c[0x0][0x3c0] ;  /* 0x00007800ff0677ac */ /* 0x000e220008000800 */
[----:B------:R-:W-:Y:S01]  /*0280*/  MOV R6, 0x2b0 ;  /* 0x000002b000067802 */ /* 0x000fe20000000f00 */
[----:B0-----:R-:W-:-:S07]  /*0290*/  IMAD.U32 R2, RZ, RZ, UR6 ;  /* 0x00000006ff027e24 */ /* 0x001fce000f8e00ff */
[----:B-----5:R-:W-:Y:S05]  /*02a0*/  CALL.REL.NOINC `($__internal_1_$__cuda_sm3x_div_rn_noftz_f32_slowpath) ;  /* 0x0000000000b07944 */ /* 0x020fea0003c00000 */
.L_x_8:
[----:B------:R-:W-:Y:S05]  /*02b0*/  BSYNC.RECONVERGENT B0 ;  /* 0x0000000000007941 */ /* 0x000fea0003800200 */
.L_x_7:
[----:B------:R-:W0:Y:S01]  /*02c0*/  LDC.64 R2, c[0x0][0x398] ;  /* 0x0000e600ff027b82 */ /* 0x000e220000000a00 */
[----:B------:R-:W1:Y:S02]  /*02d0*/  F2I.TRUNC.NTZ R9, R10 ;  /* 0x0000000a00097305 */ /* 0x000e64000020f100 */
[----:B-1----:R-:W-:-:S05]  /*02e0*/  VIMNMX R9, PT, PT, R0, R9, PT ;  /* 0x0000000900097248 */ /* 0x002fca0003fe0100 */
[----:B0-----:R-:W-:-:S05]  /*02f0*/  IMAD.WIDE R2, R9, 0x4, R2 ;  /* 0x0000000409027825 */ /* 0x001fca00078e0202 */
[----:B------:R-:W2:Y:S01]  /*0300*/  LDG.E R0, desc[UR4][R2.64] ;  /* 0x0000000402007981 */ /* 0x000ea2000c1e1900 */
[----:B-----5:R-:W0:Y:S01]  /*0310*/  MUFU.RCP R6, R7 ;  /* 0x0000000700067308 */ /* 0x020e220000001000 */
[----:B------:R-:W-:Y:S01]  /*0320*/  BSSY.RECONVERGENT B0, `(.L_x_9) ;  /* 0x000000d000007945 */ /* 0x000fe20003800200 */
[----:B0-----:R-:W-:-:S04]  /*0330*/  FFMA R9, -R7, R6, 1 ;  /* 0x3f80000007097423 */ /* 0x001fc80000000106 */
[----:B------:R-:W-:Y:S02]  /*0340*/  FFMA R9, R6, R9, R6 ;  /* 0x0000000906097223 */ /* 0x000fe40000000006 */
[----:B--2---:R-:W0:Y:S02]  /*0350*/  FCHK P0, R0, R7 ;  /* 0x0000000700007302 */ /* 0x004e240000000000 */
[----:B------:R-:W-:-:S04]  /*0360*/  FFMA R6, R0, R9, RZ ;  /* 0x0000000900067223 */ /* 0x000fc800000000ff */
[----:B------:R-:W-:-:S04]  /*0370*/  FFMA R8, -R7, R6, R0 ;  /* 0x0000000607087223 */ /* 0x000fc80000000100 */
[----:B------:R-:W-:Y:S01]  /*0380*/  FFMA R6, R9, R8, R6 ;  /* 0x0000000809067223 */ /* 0x000fe20000000006 */
[----:B0-----:R-:W-:Y:S06]  /*0390*/  @!P0 BRA `(.L_x_10) ;  /* 0x0000000000148947 */ /* 0x001fec0003800000 */
[----:B------:R-:W-:Y:S01]  /*03a0*/  MOV R3, R0 ;  /* 0x0000000000037202 */ /* 0x000fe20000000f00 */
[----:B------:R-:W-:Y:S01]  /*03b0*/  IMAD.MOV.U32 R2, RZ, RZ, R7 ;  /* 0x000000ffff027224 */ /* 0x000fe200078e0007 */
[----:B------:R-:W-:-:S07]  /*03c0*/  MOV R6, 0x3e0 ;  /* 0x000003e000067802 */ /* 0x000fce0000000f00 */
[----:B------:R-:W-:Y:S05]  /*03d0*/  CALL.REL.NOINC `($__internal_1_$__cuda_sm3x_div_rn_noftz_f32_slowpath) ;  /* 0x0000000000647944 */ /* 0x000fea0003c00000 */
[----:B------:R-:W-:-:S07]  /*03e0*/  MOV R6, R10 ;  /* 0x0000000a00067202 */ /* 0x000fce0000000f00 */
.L_x_10:
[----:B------:R-:W-:Y:S05]  /*03f0*/  BSYNC.RECONVERGENT B0 ;  /* 0x0000000000007941 */ /* 0x000fea0003800200 */
.L_x_9:
[----:B------:R-:W0:Y:S01]  /*0400*/  LDC.64 R10, c[0x0][0x3a0] ;  /* 0x0000e800ff0a7b82 */ /* 0x000e220000000a00 */
[C---:B------:R-:W-:Y:S01]  /*0410*/  FADD R12, -R5.reuse, 1 ;  /* 0x3f800000050c7421 */ /* 0x040fe20000000100 */
[-C--:B------:R-:W-:Y:S01]  /*0420*/  FMUL R5, R5, R6.reuse ;  /* 0x0000000605057220 */ /* 0x080fe20000400000 */
[C---:B------:R-:W-:Y:S02]  /*0430*/  FMUL R14, R0.reuse, -0.20399999618530273438 ;  /* 0xbe50e560000e7820 */ /* 0x040fe40000400000 */
[----:B------:R-:W-:Y:S01]  /*0440*/  FADD R7, -R7, R12 ;  /* 0x0000000c07077221 */ /* 0x000fe20000000100 */
[C---:B------:R-:W-:Y:S01]  /*0450*/  FMUL R12, R0.reuse, -1.5371999740600585938 ;  /* 0xbfc4c2f8000c7820 */ /* 0x040fe20000400000 */
[----:B------:R-:W-:Y:S01]  /*0460*/  FMUL R13, R5, -0.9689000248908996582 ;  /* 0xbf7809d5050d7820 */ /* 0x000fe20000400000 */
[----:B------:R-:W1:Y:S01]  /*0470*/  LDC.64 R8, c[0x0][0x3a8] ;  /* 0x0000ea00ff087b82 */ /* 0x000e620000000a00 */
[----:B------:R-:W-:Y:S01]  /*0480*/  FMUL R7, R7, R6 ;  /* 0x0000000607077220 */ /* 0x000fe20000400000 */
[C---:B------:R-:W-:Y:S01]  /*0490*/  FFMA R12, R5.reuse, 3.2406001091003417969, R12 ;  /* 0x404f65fe050c7823 */ /* 0x040fe2000000000c */
[----:B------:R-:W-:Y:S01]  /*04a0*/  FFMA R0, R0, 1.875800013542175293, R13 ;  /* 0x3ff01a3700007823 */ /* 0x000fe2000000000d */
[----:B------:R-:W-:-:S02]  /*04b0*/  FFMA R14, R5, 0.055700000375509262085, R14 ;  /* 0x3d6425af050e7823 */ /* 0x000fc4000000000e */
[C---:B------:R-:W-:Y:S01]  /*04c0*/  FFMA R5, R7.reuse, -0.498600006103515625, R12 ;  /* 0xbeff488007057823 */ /* 0x040fe2000000000c */
[C---:B------:R-:W-:Y:S01]  /*04d0*/  FFMA R13, R7.reuse, 0.041499998420476913452, R0 ;  /* 0x3d29fbe7070d7823 */ /* 0x040fe20000000000 */
[----:B------:R-:W2:Y:S01]  /*04e0*/  LDC.64 R2, c[0x0][0x3b0] ;  /* 0x0000ec00ff027b82 */ /* 0x000ea20000000a00 */
[----:B------:R-:W-:Y:S01]  /*04f0*/  FFMA R7, R7, 1.0570000410079956055, R14 ;  /* 0x3f874bc707077823 */ /* 0x000fe2000000000e */
[----:B0-----:R-:W-:-:S05]  /*0500*/  IMAD.WIDE R10, R4, 0x4, R10 ;  /* 0x00000004040a7825 */ /* 0x001fca00078e020a */
[----:B------:R-:W-:Y:S01]  /*0510*/  STG.E desc[UR4][R10.64], R5 ;  /* 0x000000050a007986 */ /* 0x000fe2000c101904 */
[----:B-1----:R-:W-:-:S05]  /*0520*/  IMAD.WIDE R8, R4, 0x4, R8 ;  /* 0x0000000404087825 */ /* 0x002fca00078e0208 */
[----:B------:R-:W-:Y:S01]  /*0530*/  STG.E desc[UR4][R8.64], R13 ;  /* 0x0000000d08007986 */ /* 0x000fe2000c101904 */
[----:B--2---:R-:W-:-:S05]  /*0540*/  IMAD.WIDE R2, R4, 0x4, R2 ;  /* 0x0000000404027825 */ /* 0x004fca00078e0202 */
[----:B------:R-:W-:Y:S01]  /*0550*/  STG.E desc[UR4][R2.64], R7 ;  /* 0x0000000702007986 */ /* 0x000fe2000c101904 */
[----:B------:R-:W-:Y:S05]  /*0560*/  EXIT ;  /* 0x000000000000794d */ /* 0x000fea0003800000 */
        .weak           $__internal_1_$__cuda_sm3x_div_rn_noftz_f32_slowpath
        .type           $__internal_1_$__cuda_sm3x_div_rn_noftz_f32_slowpath,@function
        .size           $__internal_1_$__cuda_sm3x_div_rn_noftz_f32_slowpath,(.L_x_72 - $__internal_1_$__cuda_sm3x_div_rn_noftz_f32_slowpath)
$__internal_1_$__cuda_sm3x_div_rn_noftz_f32_slowpath:
[----:B------:R-:W-:Y:S01]  /*0570*/  SHF.R.U32.HI R9, RZ, 0x17, R2 ;  /* 0x00000017ff097819 */ /* 0x000fe20000011602 */
[----:B------:R-:W-:Y:S01]  /*0580*/  BSSY.RECONVERGENT B1, `(.L_x_11) ;  /* 0x0000062000017945 */ /* 0x000fe20003800200 */
[----:B------:R-:W-:Y:S02]  /*0590*/  SHF.R.U32.HI R8, RZ, 0x17, R3 ;  /* 0x00000017ff087819 */ /* 0x000fe40000011603 */
[----:B------:R-:W-:Y:S02]  /*05a0*/  LOP3.LUT R15, R9, 0xff, RZ, 0xc0, !PT ;  /* 0x000000ff090f7812 */ /* 0x000fe400078ec0ff */
[----:B------:R-:W-:-:S03]  /*05b0*/  LOP3.LUT R10, R8, 0xff, RZ, 0xc0, !PT ;  /* 0x000000ff080a7812 */ /* 0x000fc600078ec0ff */
[----:B------:R-:W-:Y:S01]  /*05c0*/  VIADD R11, R15, 0xffffffff ;  /* 0xffffffff0f0b7836 */ /* 0x000fe20000000000 */
[----:B------:R-:W-:-:S04]  /*05d0*/  IADD3 R9, PT, PT, R10, -0x1, RZ ;  /* 0xffffffff0a097810 */ /* 0x000fc80007ffe0ff */
[----:B------:R-:W-:-:S04]  /*05e0*/  ISETP.GT.U32.AND P0, PT, R11, 0xfd, PT ;  /* 0x000000fd0b00780c */ /* 0x000fc80003f04070 */
[----:B------:R-:W-:-:S13]  /*05f0*/  ISETP.GT.U32.OR P0, PT, R9, 0xfd, P0 ;  /* 0x000000fd0900780c */ /* 0x000fda0000704470 */
[----:B------:R-:W-:Y:S01]  /*0600*/  @!P0 IMAD.MOV.U32 R8, RZ, RZ, RZ ;  /* 0x000000ffff088224 */ /* 0x000fe200078e00ff */
[----:B------:R-:W-:Y:S06]  /*0610*/  @!P0 BRA `(.L_x_12) ;  /* 0x00000000005c8947 */ /* 0x000fec0003800000 */
[----:B------:R-:W-:Y:S02]  /*0620*/  FSETP.GTU.FTZ.AND P0, PT, |R3|, +INF , PT ;  /* 0x7f8000000300780b */ /* 0x000fe40003f1c200 */
[----:B------:R-:W-:-:S04]  /*0630*/  FSETP.GTU.FTZ.AND P1, PT, |R2|, +INF , PT ;  /* 0x7f8000000200780b */ /* 0x000fc80003f3c200 */
[----:B------:R-:W-:-:S13]  /*0640*/  PLOP3.LUT P0, PT, P0, P1, PT, 0xf8, 0x8f ;  /* 0x00000000008f781c */ /* 0x000fda0000703f70 */
[----:B------:R-:W-:Y:S05]  /*0650*/  @P0 BRA `(.L_x_13) ;  /* 0x00000004004c0947 */ /* 0x000fea0003800000 */
[----:B------:R-:W-:-:S13]  /*0660*/  LOP3.LUT P0, RZ, R2, 0x7fffffff, R3, 0xc8, !PT ;  /* 0x7fffffff02ff7812 */ /* 0x000fda000780c803 */
[----:B------:R-:W-:Y:S05]  /*0670*/  @!P0 BRA `(.L_x_14) ;  /* 0x00000004003c8947 */ /* 0x000fea0003800000 */
[C---:B------:R-:W-:Y:S02]  /*0680*/  FSETP.NEU.FTZ.AND P2, PT, |R3|.reuse, +INF , PT ;  /* 0x7f8000000300780b */ /* 0x040fe40003f5d200 */
[----:B------:R-:W-:Y:S02]  /*0690*/  FSETP.NEU.FTZ.AND P1, PT, |R2|, +INF , PT ;  /* 0x7f8000000200780b */ /* 0x000fe40003f3d200 */
[----:B------:R-:W-:-:S11]  /*06a0*/  FSETP.NEU.FTZ.AND P0, PT, |R3|, +INF , PT ;  /* 0x7f8000000300780b */ /* 0x000fd60003f1d200 */
[----:B------:R-:W-:Y:S05]  /*06b0*/  @!P1 BRA !P2, `(.L_x_14) ;  /* 0x00000004002c9947 */ /* 0x000fea0005000000 */
[----:B------:R-:W-:-:S04]  /*06c0*/  LOP3.LUT P2, RZ, R3, 0x7fffffff, RZ, 0xc0, !PT ;  /* 0x7fffffff03ff7812 */ /* 0x000fc8000784c0ff */
[----:B------:R-:W-:-:S13]  /*06d0*/  PLOP3.LUT P1, PT, P1, P2, PT, 0x2f, 0xf2 ;  /* 0x0000000000f2781c */ /* 0x000fda0000f24577 */
[----:B------:R-:W-:Y:S05]  /*06e0*/  @P1 BRA `(.L_x_15) ;  /* 0x0000000400181947 */ /* 0x000fea0003800000 */
[----:B------:R-:W-:-:S04]  /*06f0*/  LOP3.LUT P1, RZ, R2, 0x7fffffff, RZ, 0xc0, !PT ;  /* 0x7fffffff02ff7812 */ /* 0x000fc8000782c0ff */
[----:B------:R-:W-:-:S13]  /*0700*/  PLOP3.LUT P0, PT, P0, P1, PT, 0x2f, 0xf2 ;  /* 0x0000000000f2781c */ /* 0x000fda0000702577 */
[----:B------:R-:W-:Y:S05]  /*0710*/  @P0 BRA `(.L_x_16) ;  /* 0x0000000400000947 */ /* 0x000fea0003800000 */
[----:B------:R-:W-:Y:S02]  /*0720*/  ISETP.GE.AND P0, PT, R9, RZ, PT ;  /* 0x000000ff0900720c */ /* 0x000fe40003f06270 */
[----:B------:R-:W-:-:S11]  /*0730*/  ISETP.GE.AND P1, PT, R11, RZ, PT ;  /* 0x000000ff0b00720c */ /* 0x000fd60003f26270 */
[----:B------:R-:W-:Y:S01]  /*0740*/  @P0 MOV R8, RZ ;  /* 0x000000ff00080202 */ /* 0x000fe20000000f00 */
[----:B------:R-:W-:Y:S02]  /*0750*/  @!P0 IMAD.MOV.U32 R8, RZ, RZ, -0x40 ;  /* 0xffffffc0ff088424 */ /* 0x000fe400078e00ff */
[----:B------:R-:W-:Y:S01]  /*0760*/  @!P0 FFMA R3, R3, 1.84467440737095516160e+19, RZ ;  /* 0x5f80000003038823 */ /* 0x000fe200000000ff */
[----:B------:R-:W-:Y:S02]  /*0770*/  @!P1 FFMA R2, R2, 1.84467440737095516160e+19, RZ ;  /* 0x5f80000002029823 */ /* 0x000fe400000000ff */
[----:B------:R-:W-:-:S07]  /*0780*/  @!P1 IADD3 R8, PT, PT, R8, 0x40, RZ ;  /* 0x0000004008089810 */ /* 0x000fce0007ffe0ff */
.L_x_12:
[----:B------:R-:W-:Y:S01]  /*0790*/  LEA R9, R15, 0xc0800000, 0x17 ;  /* 0xc08000000f097811 */ /* 0x000fe200078eb8ff */
[----:B------:R-:W-:Y:S01]  /*07a0*/  BSSY.RECONVERGENT B2, `(.L_x_17) ;  /* 0x0000036000027945 */ /* 0x000fe20003800200 */
[----:B------:R-:W-:-:S03]  /*07b0*/  IADD3 R10, PT, PT, R10, -0x7f, RZ ;  /* 0xffffff810a0a7810 */ /* 0x000fc60007ffe0ff */
[----:B------:R-:W-:Y:S02]  /*07c0*/  IMAD.IADD R9, R2, 0x1, -R9 ;  /* 0x0000000102097824 */ /* 0x000fe400078e0a09 */
[C---:B------:R-:W-:Y:S02]  /*07d0*/  IMAD R2, R10.reuse, -0x800000, R3 ;  /* 0xff8000000a027824 */ /* 0x040fe400078e0203 */
[----:B------:R0:W1:Y:S01]  /*07e0*/  MUFU.RCP R11, R9 ;  /* 0x00000009000b7308 */ /* 0x0000620000001000 */
[----:B------:R-:W-:Y:S01]  /*07f0*/  FADD.FTZ R13, -R9, -RZ ;  /* 0x800000ff090d7221 */ /* 0x000fe20000010100 */
[----:B0-----:R-:W-:-:S05]  /*0800*/  IADD3 R9, PT, PT, R10, 0x7f, -R15 ;  /* 0x0000007f0a097810 */ /* 0x001fca0007ffe80f */
[----:B------:R-:W-:Y:S02]  /*0810*/  IMAD.IADD R9, R9, 0x1, R8 ;  /* 0x0000000109097824 */ /* 0x000fe400078e0208 */
[----:B-1----:R-:W-:-:S04]  /*0820*/  FFMA R12, R11, R13, 1 ;  /* 0x3f8000000b0c7423 */ /* 0x002fc8000000000d */
[----:B------:R-:W-:-:S04]  /*0830*/  FFMA R14, R11, R12, R11 ;  /* 0x0000000c0b0e7223 */ /* 0x000fc8000000000b */
[----:B------:R-:W-:-:S04]  /*0840*/  FFMA R3, R2, R14, RZ ;  /* 0x0000000e02037223 */ /* 0x000fc800000000ff */
[----:B------:R-:W-:-:S04]  /*0850*/  FFMA R12, R13, R3, R2 ;  /* 0x000000030d0c7223 */ /* 0x000fc80000000002 */
[----:B------:R-:W-:-:S04]  /*0860*/  FFMA R11, R14, R12, R3 ;  /* 0x0000000c0e0b7223 */ /* 0x000fc80000000003 */
[----:B------:R-:W-:-:S04]  /*0870*/  FFMA R12, R13, R11, R2 ;  /* 0x0000000b0d0c7223 */ /* 0x000fc80000000002 */
[----:B------:R-:W-:-:S05]  /*0880*/  FFMA R2, R14, R12, R11 ;  /* 0x0000000c0e027223 */ /* 0x000fca000000000b */
[----:B------:R-:W-:-:S04]  /*0890*/  SHF.R.U32.HI R3, RZ, 0x17, R2 ;  /* 0x00000017ff037819 */ /* 0x000fc80000011602 */
[----:B------:R-:W-:-:S04]  /*08a0*/  LOP3.LUT R3, R3, 0xff, RZ, 0xc0, !PT ;  /* 0x000000ff03037812 */ /* 0x000fc800078ec0ff */
[----:B------:R-:W-:-:S05]  /*08b0*/  IADD3 R13, PT, PT, R3, R9, RZ ;  /* 0x00000009030d7210 */ /* 0x000fca0007ffe0ff */
[----:B------:R-:W-:-:S05]  /*08c0*/  VIADD R3, R13, 0xffffffff ;  /* 0xffffffff0d037836 */ /* 0x000fca0000000000 */
[----:B------:R-:W-:-:S13]  /*08d0*/  ISETP.GE.U32.AND P0, PT, R3, 0xfe, PT ;  /* 0x000000fe0300780c */ /* 0x000fda0003f06070 */
[----:B------:R-:W-:Y:S05]  /*08e0*/  @!P0 BRA `(.L_x_18) ;  /* 0x0000000000808947 */ /* 0x000fea0003800000 */
[----:B------:R-:W-:-:S13]  /*08f0*/  ISETP.GT.AND P0, PT, R13, 0xfe, PT ;  /* 0x000000fe0d00780c */ /* 0x000fda0003f04270 */
[----:B------:R-:W-:Y:S05]  /*0900*/  @P0 BRA `(.L_x_19) ;  /* 0x00000000006c0947 */ /* 0x000fea0003800000 */
[----:B------:R-:W-:-:S13]  /*0910*/  ISETP.GE.AND P0, PT, R13, 0x1, PT ;  /* 0x000000010d00780c */ /* 0x000fda0003f06270 */
[----:B------:R-:W-:Y:S05]  /*0920*/  @P0 BRA `(.L_x_20) ;  /* 0x0000000000740947 */ /* 0x000fea0003800000 */
[----:B------:R-:W-:Y:S02]  /*0930*/  ISETP.GE.AND P0, PT, R13, -0x18, PT ;  /* 0xffffffe80d00780c */ /* 0x000fe40003f06270 */
[----:B------:R-:W-:-:S11]  /*0940*/  LOP3.LUT R2, R2, 0x80000000, RZ, 0xc0, !PT ;  /* 0x8000000002027812 */ /* 0x000fd600078ec0ff */
[----:B------:R-:W-:Y:S05]  /*0950*/  @!P0 BRA `(.L_x_20) ;  /* 0x0000000000688947 */ /* 0x000fea0003800000 */
[CCC-:B------:R-:W-:Y:S01]  /*0960*/  FFMA.RZ R3, R14.reuse, R12.reuse, R11.reuse ;  /* 0x0000000c0e037223 */ /* 0x1c0fe2000000c00b */
[C---:B------:R-:W-:Y:S01]  /*0970*/  IADD3 R10, PT, PT, R13.reuse, 0x20, RZ ;  /* 0x000000200d0a7810 */ /* 0x040fe20007ffe0ff */
[CCC-:B------:R-:W-:Y:S01]  /*0980*/  FFMA.RM R8, R14.reuse, R12.reuse, R11.reuse ;  /* 0x0000000c0e087223 */ /* 0x1c0fe2000000400b */
[----:B------:R-:W-:Y:S02]  /*0990*/  ISETP.NE.AND P2, PT, R13, RZ, PT ;  /* 0x000000ff0d00720c */ /* 0x000fe40003f45270 */
[----:B------:R-:W-:Y:S01]  /*09a0*/  LOP3.LUT R9, R3, 0x7fffff, RZ, 0xc0, !PT ;  /* 0x007fffff03097812 */ /* 0x000fe200078ec0ff */
[----:B------:R-:W-:Y:S01]  /*09b0*/  FFMA.RP R3, R14, R12, R11 ;  /* 0x0000000c0e037223 */ /* 0x000fe2000000800b */
[----:B------:R-:W-:Y:S01]  /*09c0*/  IMAD.MOV R11, RZ, RZ, -R13 ;  /* 0x000000ffff0b7224 */ /* 0x000fe200078e0a0d */
[----:B------:R-:W-:Y:S02]  /*09d0*/  ISETP.NE.AND P1, PT, R13, RZ, PT ;  /* 0x000000ff0d00720c */ /* 0x000fe40003f25270 */
[----:B------:R-:W-:-:S02]  /*09e0*/  LOP3.LUT R9, R9, 0x800000, RZ, 0xfc, !PT ;  /* 0x0080000009097812 */ /* 0x000fc400078efcff */
[----:B------:R-:W-:Y:S02]  /*09f0*/  FSETP.NEU.FTZ.AND P0, PT, R3, R8, PT ;  /* 0x000000080300720b */ /* 0x000fe40003f1d000 */
[----:B------:R-:W-:Y:S02]  /*0a00*/  SHF.L.U32 R10, R9, R10, RZ ;  /* 0x0000000a090a7219 */ /* 0x000fe400000006ff */
[----:B------:R-:W-:Y:S02]  /*0a10*/  SEL R8, R11, RZ, P2 ;  /* 0x000000ff0b087207 */ /* 0x000fe40001000000 */
[----:B------:R-:W-:Y:S02]  /*0a20*/  ISETP.NE.AND P1, PT, R10, RZ, P1 ;  /* 0x000000ff0a00720c */ /* 0x000fe40000f25270 */
[----:B------:R-:W-:Y:S02]  /*0a30*/  SHF.R.U32.HI R8, RZ, R8, R9 ;  /* 0x00000008ff087219 */ /* 0x000fe40000011609 */
[----:B------:R-:W-:-:S02]  /*0a40*/  PLOP3.LUT P0, PT, P0, P1, PT, 0xf8, 0x8f ;  /* 0x00000000008f781c */ /* 0x000fc40000703f70 */
[----:B------:R-:W-:Y:S02]  /*0a50*/  SHF.R.U32.HI R10, RZ, 0x1, R8 ;  /* 0x00000001ff0a7819 */ /* 0x000fe40000011608 */
[----:B------:R-:W-:-:S04]  /*0a60*/  SEL R3, RZ, 0x1, !P0 ;  /* 0x00000001ff037807 */ /* 0x000fc80004000000 */
[----:B------:R-:W-:-:S04]  /*0a70*/  LOP3.LUT R3, R3, 0x1, R10, 0xf8, !PT ;  /* 0x0000000103037812 */ /* 0x000fc800078ef80a */
[----:B------:R-:W-:-:S04]  /*0a80*/  LOP3.LUT R3, R3, R8, RZ, 0xc0, !PT ;  /* 0x0000000803037212 */ /* 0x000fc800078ec0ff */
[----:B------:R-:W-:-:S04]  /*0a90*/  IADD3 R3, PT, PT, R10, R3, RZ ;  /* 0x000000030a037210 */ /* 0x000fc80007ffe0ff */
[----:B------:R-:W-:Y:S01]  /*0aa0*/  LOP3.LUT R2, R3, R2, RZ, 0xfc, !PT ;  /* 0x0000000203027212 */ /* 0x000fe200078efcff */
[----:B------:R-:W-:Y:S06]  /*0ab0*/  BRA `(.L_x_20) ;  /* 0x0000000000107947 */ /* 0x000fec0003800000 */
.L_x_19:
[----:B------:R-:W-:-:S04]  /*0ac0*/  LOP3.LUT R2, R2, 0x80000000, RZ, 0xc0, !PT ;  /* 0x8000000002027812 */ /* 0x000fc800078ec0ff */
[----:B------:R-:W-:Y:S01]  /*0ad0*/  LOP3.LUT R2, R2, 0x7f800000, RZ, 0xfc, !PT ;  /* 0x7f80000002027812 */ /* 0x000fe200078efcff */
[----:B------:R-:W-:Y:S06]  /*0ae0*/  BRA `(.L_x_20) ;  /* 0x0000000000047947 */ /* 0x000fec0003800000 */
.L_x_18:
[----:B------:R-:W-:-:S07]  /*0af0*/  IMAD R2, R9, 0x800000, R2 ;  /* 0x0080000009027824 */ /* 0x000fce00078e0202 */
.L_x_20:
[----:B------:R-:W-:Y:S05]  /*0b00*/  BSYNC.RECONVERGENT B2 ;  /* 0x0000000000027941 */ /* 0x000fea0003800200 */
.L_x_17:
[----:B------:R-:W-:Y:S05]  /*0b10*/  BRA `(.L_x_21) ;  /* 0x0000000000207947 */ /* 0x000fea0003800000 */
.L_x_16:
[----:B------:R-:W-:-:S04]  /*0b20*/  LOP3.LUT R2, R2, 0x80000000, R3, 0x48, !PT ;  /* 0x8000000002027812 */ /* 0x000fc800078e4803 */
[----:B------:R-:W-:Y:S01]  /*0b30*/  LOP3.LUT R2, R2, 0x7f800000, RZ, 0xfc, !PT ;  /* 0x7f80000002027812 */ /* 0x000fe200078efcff */
[----:B------:R-:W-:Y:S06]  /*0b40*/  BRA `(.L_x_21) ;  /* 0x0000000000147947 */ /* 0x000fec0003800000 */
.L_x_15:
[----:B------:R-:W-:Y:S01]  /*0b50*/  LOP3.LUT R2, R2, 0x80000000, R3, 0x48, !PT ;  /* 0x8000000002027812 */ /* 0x000fe200078e4803 */
[----:B------:R-:W-:Y:S06]  /*0b60*/  BRA `(.L_x_21) ;  /* 0x00000000000c7947 */ /* 0x000fec0003800000 */
.L_x_14:
[----:B------:R-:W0:Y:S01]  /*0b70*/  MUFU.RSQ R2, -QNAN ;  /* 0xffc0000000027908 */ /* 0x000e220000001400 */
[----:B------:R-:W-:Y:S05]  /*0b80*/  BRA `(.L_x_21) ;  /* 0x0000000000047947 */ /* 0x000fea0003800000 */
.L_x_13:
[----:B------:R-:W-:-:S07]  /*0b90*/  FADD.FTZ R2, R3, R2 ;  /* 0x0000000203027221 */ /* 0x000fce0000010000 */
.L_x_21:
[----:B------:R-:W-:Y:S05]  /*0ba0*/  BSYNC.RECONVERGENT B1 ;  /* 0x0000000000017941 */ /* 0x000fea0003800200 */
.L_x_11:
[----:B------:R-:W-:Y:S01]  /*0bb0*/  HFMA2 R3, -RZ, RZ, 0, 0 ;  /* 0x00000000ff037431 */ /* 0x000fe200000001ff */
[----:B0-----:R-:W-:Y:S01]  /*0bc0*/  MOV R10, R2 ;  /* 0x00000002000a7202 */ /* 0x001fe20000000f00 */
[----:B------:R-:W-:-:S04]  /*0bd0*/  IMAD.MOV.U32 R2, RZ, RZ, R6 ;  /* 0x000000ffff027224 */ /* 0x000fc800078e0006 */
[----:B------:R-:W-:Y:S05]  /*0be0*/  RET.REL.NODEC R2 `(_Z7tonemapPfS_S_S_S_S_S_fffiii) ;  /* 0xfffffff402047950 */ /* 0x000fea0003c3ffff */
.L_x_22:
        /* <DEDUP_REMOVED lines=9> */
.L_x_72:


//--------------------- .text._Z13kernel_maxminPfS_ii --------------------------
	.section	.text._Z13kernel_maxminPfS_ii,"ax",@progbits
	.align	128
        .global         _Z13kernel_maxminPfS_ii
        .type           _Z13kernel_maxminPfS_ii,@function
        .size           _Z13kernel_maxminPfS_ii,(.L_x_78 - _Z13kernel_maxminPfS_ii)
        .other          _Z13kernel_maxminPfS_ii,@"STO_CUDA_ENTRY STV_DEFAULT"
_Z13kernel_maxminPfS_ii:
.text._Z13kernel_maxminPfS_ii:
[----:B------:R-:W-:Y:S01]  /*0000*/  LDC R1, c[0x0][0x37c] ;  /* 0x0000df00ff017b82 */ /* 0x000fe20000000800 */
[----:B------:R-:W0:Y:S01]  /*0010*/  S2R R9, SR_TID.X ;  /* 0x0000000000097919 */ /* 0x000e220000002100 */
[----:B------:R-:W0:Y:S01]  /*0020*/  LDCU UR10, c[0x0][0x360] ;  /* 0x00006c00ff0a77ac */ /* 0x000e220008000800 */
[----:B------:R-:W0:Y:S01]  /*0030*/  S2R R0, SR_CTAID.X ;  /* 0x0000000000007919 */ /* 0x000e220000002500 */
[----:B------:R-:W1:Y:S01]  /*0040*/  LDCU UR4, c[0x0][0x390] ;  /* 0x00007200ff0477ac */ /* 0x000e620008000800 */
[----:B0-----:R-:W-:-:S05]  /*0050*/  IMAD R5, R0, UR10, R9 ;  /* 0x0000000a00057c24 */ /* 0x001fca000f8e0209 */
[----:B-1----:R-:W-:-:S13]  /*0060*/  ISETP.GE.AND P0, PT, R5, UR4, PT ;  /* 0x0000000405007c0c */ /* 0x002fda000bf06270 */
[----:B------:R-:W-:Y:S05]  /*0070*/  @P0 EXIT ;  /* 0x000000000000094d */ /* 0x000fea0003800000 */
[----:B------:R-:W0:Y:S01]  /*0080*/  LDC.64 R2, c[0x0][0x380] ;  /* 0x0000e000ff027b82 */ /* 0x000e220000000a00 */
[----:B------:R-:W1:Y:S01]  /*0090*/  LDCU.64 UR8, c[0x0][0x358] ;  /* 0x00006b00ff0877ac */ /* 0x000e620008000a00 */
[----:B0-----:R-:W-:-:S06]  /*00a0*/  IMAD.WIDE R2, R5, 0x4, R2 ;  /* 0x0000000405027825 */ /* 0x001fcc00078e0202 */
[----:B-1----:R-:W2:Y:S01]  /*00b0*/  LDG.E R3, desc[UR8][R2.64] ;  /* 0x0000000802037981 */ /* 0x002ea2000c1e1900 */
[----:B------:R-:W0:Y:S01]  /*00c0*/  S2UR UR5, SR_CgaCtaId ;  /* 0x00000000000579c3 */ /* 0x000e220000008800 */
[----:B------:R-:W-:Y:S01]  /*00d0*/  UMOV UR4, 0x400 ;  /* 0x0000040000047882 */ /* 0x000fe20000000000 */
[----:B------:R-:W-:Y:S01]  /*00e0*/  IMAD.SHL.U32 R8, R9, 0x4, RZ ;  /* 0x0000000409087824 */ /* 0x000fe200078e00ff */
[----:B------:R-:W-:Y:S02]  /*00f0*/  UISETP.GE.U32.AND UP0, UPT, UR10, 0x2, UPT ;  /* 0x000000020a00788c */ /* 0x000fe4000bf06070 */
[----:B0-----:R-:W-:-:S06]  /*0100*/  ULEA UR4, UR5, UR4, 0x18 ;  /* 0x0000000405047291 */ /* 0x001fcc000f8ec0ff */
[----:B------:R-:W-:-:S03]  /*0110*/  VIADD R10, R8, UR4 ;  /* 0x00000004080a7c36 */ /* 0x000fc60008000000 */
[----:B--2---:R0:W-:Y:S01]  /*0120*/  STS [R8+UR4], R3 ;  /* 0x0000000308007988 */ /* 0x0041e20008000804 */
[----:B------:R-:W-:Y:S06]  /*0130*/  BAR.SYNC.DEFER_BLOCKING 0x0 ;  /* 0x0000000000007b1d */ /* 0x000fec0000010000 */
[----:B------:R-:W-:Y:S05]  /*0140*/  BRA.U !UP0, `(.L_x_23) ;  /* 0x0000000d08187547 */ /* 0x000fea000b800000 */
[----:B------:R-:W-:Y:S01]  /*0150*/  UIADD3 UR6, UPT, UPT, UR10, -0x2, URZ ;  /* 0xfffffffe0a067890 */ /* 0x000fe2000fffe0ff */
[----:B------:R-:W-:Y:S01]  /*0160*/  IMAD.MOV.U32 R11, RZ, RZ, 0x1 ;  /* 0x00000001ff0b7424 */ /* 0x000fe200078e00ff */
[----:B------:R-:W-:Y:S02]  /*0170*/  UIADD3 UR5, UPT, UPT, UR10, -0x1, URZ ;  /* 0xffffffff0a057890 */ /* 0x000fe4000fffe0ff */
[----:B------:R-:W-:Y:S02]  /*0180*/  UISETP.GE.U32.AND UP0, UPT, UR6, 0x3, UPT ;  /* 0x000000030600788c */ /* 0x000fe4000bf06070 */
[----:B------:R-:W-:-:S07]  /*0190*/  ULOP3.LUT UR7, UR5, 0x3, URZ, 0xc0, !UPT ;  /* 0x0000000305077892 */ /* 0x000fce000f8ec0ff */
[----:B------:R-:W-:Y:S05]  /*01a0*/  BRA.U !UP0, `(.L_x_24) ;  /* 0x0000000908487547 */ /* 0x000fea000b800000 */
[----:B------:R-:W-:Y:S01]  /*01b0*/  HFMA2 R11, -RZ, RZ, 0, 5.9604644775390625e-08 ;  /* 0x00000001ff0b7431 */ /* 0x000fe200000001ff */
[----:B------:R-:W1:Y:S01]  /*01c0*/  LDCU UR6, c[0x0][0x394] ;  /* 0x00007280ff0677ac */ /* 0x000e620008000800 */
[----:B------:R-:W-:-:S12]  /*01d0*/  ULOP3.LUT UR5, UR5, 0xfffffffc, URZ, 0xc0, !UPT ;  /* 0xfffffffc05057892 */ /* 0x000fd8000f8ec0ff */
.L_x_33:
[C---:B------:R-:W-:Y:S01]  /*01e0*/  IMAD.SHL.U32 R16, R11.reuse, 0x2, RZ ;  /* 0x000000020b107824 */ /* 0x040fe200078e00ff */
[C---:B------:R-:W-:Y:S01]  /*01f0*/  IADD3 R20, PT, PT, R11.reuse, 0x2, RZ ;  /* 0x000000020b147810 */ /* 0x040fe20007ffe0ff */
[C---:B------:R-:W-:Y:S01]  /*0200*/  VIADD R18, R11.reuse, 0x1 ;  /* 0x000000010b127836 */ /* 0x040fe20000000000 */
[----:B------:R-:W-:Y:S01]  /*0210*/  BSSY.RECONVERGENT B0, `(.L_x_25) ;  /* 0x000005c000007945 */ /* 0x000fe20003800200 */
[----:B0-----:R-:W0:Y:S01]  /*0220*/  I2F.U32.RP R2, R16 ;  /* 0x0000001000027306 */ /* 0x001e220000209000 */
[----:B------:R-:W-:Y:S02]  /*0230*/  VIADD R12, R11, 0x3 ;  /* 0x000000030b0c7836 */ /* 0x000fe40000000000 */
[----:B------:R-:W-:Y:S02]  /*0240*/  IMAD.SHL.U32 R22, R20, 0x2, RZ ;  /* 0x0000000214167824 */ /* 0x000fe400078e00ff */
[----:B------:R-:W-:Y:S02]  /*0250*/  IMAD.SHL.U32 R24, R18, 0x2, RZ ;  /* 0x0000000212187824 */ /* 0x000fe400078e00ff */
[----:B------:R-:W-:Y:S01]  /*0260*/  IMAD.SHL.U32 R14, R12, 0x2, RZ ;  /* 0x000000020c0e7824 */ /* 0x000fe200078e00ff */
[----:B--2---:R-:W2:Y:S01]  /*0270*/  I2F.U32.RP R15, R22 ;  /* 0x00000016000f7306 */ /* 0x004ea20000209000 */
[----:B------:R-:W-:Y:S01]  /*0280*/  IMAD.MOV R19, RZ, RZ, -R16 ;  /* 0x000000ffff137224 */ /* 0x000fe200078e0a10 */
[----:B------:R-:W-:Y:S01]  /*0290*/  ISETP.NE.U32.AND P4, PT, R24, RZ, PT ;  /* 0x000000ff1800720c */ /* 0x000fe20003f85070 */
[--C-:B------:R-:W-:Y:S01]  /*02a0*/  IMAD.IADD R18, R18, 0x1, R9.reuse ;  /* 0x0000000112127824 */ /* 0x100fe200078e0209 */
[----:B------:R-:W-:Y:S01]  /*02b0*/  ISETP.NE.U32.AND P6, PT, R22, RZ, PT ;  /* 0x000000ff1600720c */ /* 0x000fe20003fc5070 */
[----:B------:R-:W-:-:S03]  /*02c0*/  IMAD.IADD R20, R20, 0x1, R9 ;  /* 0x0000000114147824 */ /* 0x000fc600078e0209 */
[----:B---3--:R-:W3:Y:S08]  /*02d0*/  I2F.U32.RP R13, R24 ;  /* 0x00000018000d7306 */ /* 0x008ef00000209000 */
[----:B0-----:R-:W0:Y:S08]  /*02e0*/  MUFU.RCP R3, R2 ;  /* 0x0000000200037308 */ /* 0x001e300000001000 */
[----:B--2---:R-:W2:Y:S08]  /*02f0*/  MUFU.RCP R15, R15 ;  /* 0x0000000f000f7308 */ /* 0x004eb00000001000 */
[----:B---3--:R-:W3:Y:S01]  /*0300*/  MUFU.RCP R13, R13 ;  /* 0x0000000d000d7308 */ /* 0x008ee20000001000 */
[----:B0-----:R-:W-:-:S07]  /*0310*/  IADD3 R4, PT, PT, R3, 0xffffffe, RZ ;  /* 0x0ffffffe03047810 */ /* 0x001fce0007ffe0ff */
[----:B------:R-:W0:Y:S01]  /*0320*/  I2F.U32.RP R17, R14 ;  /* 0x0000000e00117306 */ /* 0x000e220000209000 */
[----:B--2---:R-:W-:Y:S01]  /*0330*/  VIADD R3, R15, 0xffffffe ;  /* 0x0ffffffe0f037836 */ /* 0x004fe20000000000 */
[----:B------:R-:W-:-:S06]  /*0340*/  IADD3 R15, PT, PT, RZ, -R24, RZ ;  /* 0x80000018ff0f7210 */ /* 0x000fcc0007ffe0ff */
[----:B------:R2:W4:Y:S01]  /*0350*/  F2I.FTZ.U32.TRUNC.NTZ R5, R4 ;  /* 0x0000000400057305 */ /* 0x000522000021f000 */
[----:B---3--:R-:W-:-:S07]  /*0360*/  VIADD R6, R13, 0xffffffe ;  /* 0x0ffffffe0d067836 */ /* 0x008fce0000000000 */
[----:B0-----:R0:W3:Y:S01]  /*0370*/  MUFU.RCP R2, R17 ;  /* 0x0000001100027308 */ /* 0x0010e20000001000 */
[----:B--2---:R-:W-:Y:S02]  /*0380*/  IMAD.MOV.U32 R4, RZ, RZ, RZ ;  /* 0x000000ffff047224 */ /* 0x004fe400078e00ff */
[----:B----4-:R-:W-:-:S05]  /*0390*/  IMAD R13, R19, R5, RZ ;  /* 0x00000005130d7224 */ /* 0x010fca00078e02ff */
[----:B-1----:R2:W4:Y:S01]  /*03a0*/  F2I.FTZ.U32.TRUNC.NTZ R7, R6 ;  /* 0x0000000600077305 */ /* 0x002522000021f000 */
[----:B0-----:R-:W-:Y:S02]  /*03b0*/  IMAD.MOV R17, RZ, RZ, -R22 ;  /* 0x000000ffff117224 */ /* 0x001fe400078e0a16 */
[----:B------:R-:W-:-:S05]  /*03c0*/  IMAD.HI.U32 R4, R5, R13, R4 ;  /* 0x0000000d05047227 */ /* 0x000fca00078e0004 */
[----:B------:R-:W0:Y:S01]  /*03d0*/  F2I.FTZ.U32.TRUNC.NTZ R3, R3 ;  /* 0x0000000300037305 */ /* 0x000e22000021f000 */
[----:B---3--:R-:W-:Y:S01]  /*03e0*/  VIADD R5, R2, 0xffffffe ;  /* 0x0ffffffe02057836 */ /* 0x008fe20000000000 */
[----:B--2---:R-:W-:Y:S01]  /*03f0*/  MOV R6, RZ ;  /* 0x000000ff00067202 */ /* 0x004fe20000000f00 */
[----:B------:R-:W-:Y:S02]  /*0400*/  IMAD.MOV.U32 R2, RZ, RZ, RZ ;  /* 0x000000ffff027224 */ /* 0x000fe400078e00ff */
[----:B------:R-:W-:-:S03]  /*0410*/  IMAD.HI.U32 R4, R4, R9, RZ ;  /* 0x0000000904047227 */ /* 0x000fc600078e00ff */
[----:B------:R-:W2:Y:S01]  /*0420*/  F2I.FTZ.U32.TRUNC.NTZ R5, R5 ;  /* 0x0000000500057305 */ /* 0x000ea2000021f000 */
[----:B----4-:R-:W-:Y:S01]  /*0430*/  IMAD R13, R15, R7, RZ ;  /* 0x000000070f0d7224 */ /* 0x010fe200078e02ff */
[----:B------:R-:W-:-:S03]  /*0440*/  IADD3 R4, PT, PT, -R4, RZ, RZ ;  /* 0x000000ff04047210 */ /* 0x000fc60007ffe1ff */
[----:B------:R-:W-:-:S04]  /*0450*/  IMAD.HI.U32 R6, R7, R13, R6 ;  /* 0x0000000d07067227 */ /* 0x000fc800078e0006 */
[----:B0-----:R-:W-:Y:S02]  /*0460*/  IMAD R15, R17, R3, RZ ;  /* 0x00000003110f7224 */ /* 0x001fe400078e02ff */
[----:B------:R-:W-:Y:S01]  /*0470*/  IMAD R7, R16, R4, R9 ;  /* 0x0000000410077224 */ /* 0x000fe200078e0209 */
[----:B------:R-:W-:Y:S01]  /*0480*/  MOV R4, RZ ;  /* 0x000000ff00047202 */ /* 0x000fe20000000f00 */
[----:B------:R-:W-:-:S03]  /*0490*/  IMAD.HI.U32 R2, R3, R15, R2 ;  /* 0x0000000f03027227 */ /* 0x000fc600078e0002 */
[----:B------:R-:W-:Y:S01]  /*04a0*/  ISETP.GE.U32.AND P0, PT, R7, R16, PT ;  /* 0x000000100700720c */ /* 0x000fe20003f06070 */
[----:B------:R-:W-:Y:S02]  /*04b0*/  IMAD.MOV R3, RZ, RZ, -R14 ;  /* 0x000000ffff037224 */ /* 0x000fe400078e0a0e */
[----:B------:R-:W-:-:S04]  /*04c0*/  IMAD.HI.U32 R2, R2, R9, RZ ;  /* 0x0000000902027227 */ /* 0x000fc800078e00ff */
[----:B------:R-:W-:Y:S02]  /*04d0*/  IMAD.MOV R2, RZ, RZ, -R2 ;  /* 0x000000ffff027224 */ /* 0x000fe400078e0a02 */
[----:B------:R-:W-:-:S04]  /*04e0*/  IMAD.HI.U32 R6, R6, R9, RZ ;  /* 0x0000000906067227 */ /* 0x000fc800078e00ff */
[--C-:B------:R-:W-:Y:S01]  /*04f0*/  IMAD R15, R22, R2, R9.reuse ;  /* 0x00000002160f7224 */ /* 0x100fe200078e0209 */
[----:B------:R-:W-:Y:S01]  /*0500*/  IADD3 R2, PT, PT, R9, R11, RZ ;  /* 0x0000000b09027210 */ /* 0x000fe20007ffe0ff */
[----:B------:R-:W-:Y:S02]  /*0510*/  IMAD.MOV R6, RZ, RZ, -R6 ;  /* 0x000000ffff067224 */ /* 0x000fe400078e0a06 */
[----:B--2---:R-:W-:Y:S01]  /*0520*/  IMAD R3, R3, R5, RZ ;  /* 0x0000000503037224 */ /* 0x004fe200078e02ff */
[----:B------:R-:W-:Y:S01]  /*0530*/  ISETP.GE.U32.AND P2, PT, R15, R22, PT ;  /* 0x000000160f00720c */ /* 0x000fe20003f46070 */
[----:B------:R-:W-:Y:S02]  /*0540*/  IMAD R13, R24, R6, R9 ;  /* 0x00000006180d7224 */ /* 0x000fe400078e0209 */
[----:B------:R-:W-:-:S03]  /*0550*/  IMAD.HI.U32 R4, R5, R3, R4 ;  /* 0x0000000305047227 */ /* 0x000fc600078e0004 */
[----:B------:R-:W-:Y:S01]  /*0560*/  ISETP.GE.U32.AND P1, PT, R13, R24, PT ;  /* 0x000000180d00720c */ /* 0x000fe20003f26070 */
[----:B------:R-:W-:Y:S02]  /*0570*/  @P0 IMAD.IADD R7, R7, 0x1, -R16 ;  /* 0x0000000107070824 */ /* 0x000fe400078e0a10 */
[----:B------:R-:W-:-:S03]  /*0580*/  IMAD.HI.U32 R4, R4, R9, RZ ;  /* 0x0000000904047227 */ /* 0x000fc600078e00ff */
[----:B------:R-:W-:Y:S01]  /*0590*/  ISETP.GE.U32.AND P0, PT, R7, R16, PT ;  /* 0x000000100700720c */ /* 0x000fe20003f06070 */
[----:B------:R-:W-:Y:S02]  /*05a0*/  IMAD.MOV R4, RZ, RZ, -R4 ;  /* 0x000000ffff047224 */ /* 0x000fe400078e0a04 */
[----:B------:R-:W-:Y:S01]  /*05b0*/  @P2 IMAD.IADD R15, R15, 0x1, -R22 ;  /* 0x000000010f0f2824 */ /* 0x000fe200078e0a16 */
[----:B------:R-:W-:Y:S01]  /*05c0*/  ISETP.NE.U32.AND P2, PT, R16, RZ, PT ;  /* 0x000000ff1000720c */ /* 0x000fe20003f45070 */
[----:B------:R-:W-:Y:S02]  /*05d0*/  IMAD R3, R14, R4, R9 ;  /* 0x000000040e037224 */ /* 0x000fe400078e0209 */
[----:B------:R-:W-:Y:S02]  /*05e0*/  @P1 IADD3 R13, PT, PT, -R24, R13, RZ ;  /* 0x0000000d180d1210 */ /* 0x000fe40007ffe1ff */
[----:B------:R-:W-:Y:S02]  /*05f0*/  ISETP.GE.U32.AND P5, PT, R15, R22, PT ;  /* 0x000000160f00720c */ /* 0x000fe40003fa6070 */
[----:B------:R-:W-:-:S02]  /*0600*/  ISETP.GE.U32.AND P1, PT, R3, R14, PT ;  /* 0x0000000e0300720c */ /* 0x000fc40003f26070 */
[----:B------:R-:W-:Y:S01]  /*0610*/  ISETP.GE.U32.AND P3, PT, R13, R24, PT ;  /* 0x000000180d00720c */ /* 0x000fe20003f66070 */
[----:B------:R-:W-:-:S03]  /*0620*/  @P0 IMAD.IADD R7, R7, 0x1, -R16 ;  /* 0x0000000107070824 */ /* 0x000fc600078e0a10 */
[----:B------:R-:W-:-:S04]  /*0630*/  @!P2 LOP3.LUT R7, RZ, R16, RZ, 0x33, !PT ;  /* 0x00000010ff07a212 */ /* 0x000fc800078e33ff */
[----:B------:R-:W-:Y:S01]  /*0640*/  ISETP.NE.AND P0, PT, R7, RZ, PT ;  /* 0x000000ff0700720c */ /* 0x000fe20003f05270 */
[----:B------:R-:W-:Y:S01]  /*0650*/  @P5 IMAD.IADD R15, R15, 0x1, -R22 ;  /* 0x000000010f0f5824 */ /* 0x000fe200078e0a16 */
[----:B------:R-:W-:Y:S01]  /*0660*/  @!P6 LOP3.LUT R15, RZ, R22, RZ, 0x33, !PT ;  /* 0x00000016ff0fe212 */ /* 0x000fe200078e33ff */
[----:B------:R-:W-:Y:S01]  /*0670*/  @P1 IMAD.IADD R3, R3, 0x1, -R14 ;  /* 0x0000000103031824 */ /* 0x000fe200078e0a0e */
[----:B------:R-:W-:Y:S01]  /*0680*/  ISETP.GE.U32.OR P0, PT, R2, UR10, P0 ;  /* 0x0000000a02007c0c */ /* 0x000fe20008706470 */
[----:B------:R-:W-:Y:S01]  /*0690*/  IMAD R2, R11, 0x4, R10 ;  /* 0x000000040b027824 */ /* 0x000fe200078e020a */
[----:B------:R-:W-:Y:S02]  /*06a0*/  @P3 IADD3 R13, PT, PT, -R24, R13, RZ ;  /* 0x0000000d180d3210 */ /* 0x000fe40007ffe1ff */
[----:B------:R-:W-:Y:S02]  /*06b0*/  ISETP.GE.U32.AND P3, PT, R3, R14, PT ;  /* 0x0000000e0300720c */ /* 0x000fe40003f66070 */
[----:B------:R-:W-:-:S02]  /*06c0*/  @!P4 LOP3.LUT R13, RZ, R24, RZ, 0x33, !PT ;  /* 0x00000018ff0dc212 */ /* 0x000fc400078e33ff */
[----:B------:R-:W-:Y:S02]  /*06d0*/  ISETP.NE.AND P2, PT, R15, RZ, PT ;  /* 0x000000ff0f00720c */ /* 0x000fe40003f45270 */
[----:B------:R-:W-:Y:S02]  /*06e0*/  ISETP.NE.AND P1, PT, R13, RZ, PT ;  /* 0x000000ff0d00720c */ /* 0x000fe40003f25270 */
[----:B------:R-:W-:Y:S02]  /*06f0*/  ISETP.GE.U32.OR P2, PT, R20, UR10, P2 ;  /* 0x0000000a14007c0c */ /* 0x000fe40009746470 */
[----:B------:R-:W-:Y:S02]  /*0700*/  ISETP.GE.U32.OR P1, PT, R18, UR10, P1 ;  /* 0x0000000a12007c0c */ /* 0x000fe40008f26470 */
[C---:B------:R-:W-:Y:S02]  /*0710*/  ISETP.NE.U32.AND P4, PT, R14.reuse, RZ, PT ;  /* 0x000000ff0e00720c */ /* 0x040fe40003f85070 */
[----:B------:R-:W-:Y:S01]  /*0720*/  @P3 IADD3 R3, PT, PT, -R14, R3, RZ ;  /* 0x000000030e033210 */ /* 0x000fe20007ffe1ff */
[----:B------:R-:W-:Y:S10]  /*0730*/  @P0 BRA `(.L_x_26) ;  /* 0x0000000000240947 */ /* 0x000ff40003800000 */
[----:B-1----:R-:W-:-:S13]  /*0740*/  ISETP.NE.AND P0, PT, RZ, UR6, PT ;  /* 0x00000006ff007c0c */ /* 0x002fda000bf05270 */
[----:B------:R-:W-:Y:S04]  /*0750*/  @!P0 LDS R4, [R8+UR4] ;  /* 0x0000000408048984 */ /* 0x000fe80008000800 */
[----:B------:R-:W0:Y:S02]  /*0760*/  @!P0 LDS R5, [R2] ;  /* 0x0000000002058984 */ /* 0x000e240000000800 */
[----:B0-----:R-:W-:-:S05]  /*0770*/  @!P0 FMNMX R5, R4, R5, PT ;  /* 0x0000000504058209 */ /* 0x001fca0003800000 */
[----:B------:R-:W-:Y:S04]  /*0780*/  @!P0 STS [R8+UR4], R5 ;  /* 0x0000000508008988 */ /* 0x000fe80008000804 */
[----:B------:R-:W-:Y:S04]  /*0790*/  @P0 LDS R7, [R8+UR4] ;  /* 0x0000000408070984 */ /* 0x000fe80008000800 */
[----:B------:R-:W0:Y:S02]  /*07a0*/  @P0 LDS R4, [R2] ;  /* 0x0000000002040984 */ /* 0x000e240000000800 */
[----:B0-----:R-:W-:-:S05]  /*07b0*/  @P0 FMNMX R7, R4, R7, !PT ;  /* 0x0000000704070209 */ /* 0x001fca0007800000 */
[----:B------:R0:W-:Y:S02]  /*07c0*/  @P0 STS [R8+UR4], R7 ;  /* 0x0000000708000988 */ /* 0x0001e40008000804 */
.L_x_26:
[----:B-1----:R-:W-:Y:S05]  /*07d0*/  BSYNC.RECONVERGENT B0 ;  /* 0x0000000000007941 */ /* 0x002fea0003800200 */
.L_x_25:
[----:B------:R-:W-:Y:S06]  /*07e0*/  BAR.SYNC.DEFER_BLOCKING 0x0 ;  /* 0x0000000000007b1d */ /* 0x000fec0000010000 */
[----:B------:R-:W-:Y:S04]  /*07f0*/  BSSY.RECONVERGENT B0, `(.L_x_27) ;  /* 0x000000b000007945 */ /* 0x000fe80003800200 */
[----:B------:R-:W-:Y:S05]  /*0800*/  @P1 BRA `(.L_x_28) ;  /* 0x0000000000241947 */ /* 0x000fea0003800000 */
[----:B------:R-:W-:-:S13]  /*0810*/  ISETP.NE.AND P0, PT, RZ, UR6, PT ;  /* 0x00000006ff007c0c */ /* 0x000fda000bf05270 */
[----:B------:R-:W-:Y:S04]  /*0820*/  @P0 LDS R4, [R8+UR4] ;  /* 0x0000000408040984 */ /* 0x000fe80008000800 */
[----:B------:R-:W1:Y:S02]  /*0830*/  @P0 LDS R5, [R2+0x4] ;  /* 0x0000040002050984 */ /* 0x000e640000000800 */
[----:B-1----:R-:W-:-:S05]  /*0840*/  @P0 FMNMX R5, R4, R5, !PT ;  /* 0x0000000504050209 */ /* 0x002fca0007800000 */
[----:B------:R-:W-:Y:S04]  /*0850*/  @P0 STS [R8+UR4], R5 ;  /* 0x0000000508000988 */ /* 0x000fe80008000804 */
[----:B0-----:R-:W-:Y:S04]  /*0860*/  @!P0 LDS R7, [R8+UR4] ;  /* 0x0000000408078984 */ /* 0x001fe80008000800 */
[----:B------:R-:W0:Y:S02]  /*0870*/  @!P0 LDS R4, [R2+0x4] ;  /* 0x0000040002048984 */ /* 0x000e240000000800 */
[----:B0-----:R-:W-:-:S05]  /*0880*/  @!P0 FMNMX R7, R4, R7, PT ;  /* 0x0000000704078209 */ /* 0x001fca0003800000 */
[----:B------:R1:W-:Y:S02]  /*0890*/  @!P0 STS [R8+UR4], R7 ;  /* 0x0000000708008988 */ /* 0x0003e40008000804 */
.L_x_28:
[----:B------:R-:W-:Y:S05]  /*08a0*/  BSYNC.RECONVERGENT B0 ;  /* 0x0000000000007941 */ /* 0x000fea0003800200 */
.L_x_27:
[----:B------:R-:W-:Y:S06]  /*08b0*/  BAR.SYNC.DEFER_BLOCKING 0x0 ;  /* 0x0000000000007b1d */ /* 0x000fec0000010000 */
[----:B------:R-:W-:Y:S04]  /*08c0*/  BSSY.RECONVERGENT B0, `(.L_x_29) ;  /* 0x000000b000007945 */ /* 0x000fe80003800200 */
[----:B------:R-:W-:Y:S05]  /*08d0*/  @P2 BRA `(.L_x_30) ;  /* 0x0000000000242947 */ /* 0x000fea0003800000 */
[----:B------:R-:W-:-:S13]  /*08e0*/  ISETP.NE.AND P0, PT, RZ, UR6, PT ;  /* 0x00000006ff007c0c */ /* 0x000fda000bf05270 */
[----:B------:R-:W-:Y:S04]  /*08f0*/  @P0 LDS R4, [R8+UR4] ;  /* 0x0000000408040984 */ /* 0x000fe80008000800 */
[----:B------:R-:W2:Y:S02]  /*0900*/  @P0 LDS R5, [R2+0x8] ;  /* 0x0000080002050984 */ /* 0x000ea40000000800 */
[----:B--2---:R-:W-:-:S05]  /*0910*/  @P0 FMNMX R5, R4, R5, !PT ;  /* 0x0000000504050209 */ /* 0x004fca0007800000 */
[----:B------:R-:W-:Y:S04]  /*0920*/  @P0 STS [R8+UR4], R5 ;  /* 0x0000000508000988 */ /* 0x000fe80008000804 */
[----:B01----:R-:W-:Y:S04]  /*0930*/  @!P0 LDS R7, [R8+UR4] ;  /* 0x0000000408078984 */ /* 0x003fe80008000800 */
[----:B------:R-:W0:Y:S02]  /*0940*/  @!P0 LDS R4, [R2+0x8] ;  /* 0x0000080002048984 */ /* 0x000e240000000800 */
[----:B0-----:R-:W-:-:S05]  /*0950*/  @!P0 FMNMX R7, R4, R7, PT ;  /* 0x0000000704078209 */ /* 0x001fca0003800000 */
[----:B------:R2:W-:Y:S02]  /*0960*/  @!P0 STS [R8+UR4], R7 ;  /* 0x0000000708008988 */ /* 0x0005e40008000804 */
.L_x_30:
[----:B------:R-:W-:Y:S05]  /*0970*/  BSYNC.RECONVERGENT B0 ;  /* 0x0000000000007941 */ /* 0x000fea0003800200 */
.L_x_29:
[----:B------:R-:W-:Y:S01]  /*0980*/  @!P4 LOP3.LUT R3, RZ, R14, RZ, 0x33, !PT ;  /* 0x0000000eff03c212 */ /* 0x000fe200078e33ff */
[----:B------:R-:W-:Y:S01]  /*0990*/  IMAD.IADD R4, R12, 0x1, R9 ;  /* 0x000000010c047824 */ /* 0x000fe200078e0209 */
[----:B------:R-:W-:Y:S02]  /*09a0*/  BAR.SYNC.DEFER_BLOCKING 0x0 ;  /* 0x0000000000007b1d */ /* 0x000fe40000010000 */
[----:B------:R-:W-:-:S04]  /*09b0*/  ISETP.NE.AND P0, PT, R3, RZ, PT ;  /* 0x000000ff0300720c */ /* 0x000fc80003f05270 */
[----:B------:R-:W-:Y:S01]  /*09c0*/  ISETP.GE.U32.OR P0, PT, R4, UR10, P0 ;  /* 0x0000000a04007c0c */ /* 0x000fe20008706470 */
[----:B------:R-:W-:-:S12]  /*09d0*/  BSSY.RECONVERGENT B0, `(.L_x_31) ;  /* 0x000000b000007945 */ /* 0x000fd80003800200 */
[----:B------:R-:W-:Y:S05]  /*09e0*/  @P0 BRA `(.L_x_32) ;  /* 0x0000000000240947 */ /* 0x000fea0003800000 */
[----:B------:R-:W-:-:S13]  /*09f0*/  ISETP.NE.AND P0, PT, RZ, UR6, PT ;  /* 0x00000006ff007c0c */ /* 0x000fda000bf05270 */
[----:B------:R-:W-:Y:S04]  /*0a00*/  @P0 LDS R3, [R8+UR4] ;  /* 0x0000000408030984 */ /* 0x000fe80008000800 */
[----:B------:R-:W3:Y:S02]  /*0a10*/  @P0 LDS R4, [R2+0xc] ;  /* 0x00000c0002040984 */ /* 0x000ee40000000800 */
[----:B---3--:R-:W-:-:S05]  /*0a20*/  @P0 FMNMX R3, R3, R4, !PT ;  /* 0x0000000403030209 */ /* 0x008fca0007800000 */
[----:B------:R-:W-:Y:S04]  /*0a30*/  @P0 STS [R8+UR4], R3 ;  /* 0x0000000308000988 */ /* 0x000fe80008000804 */
[----:B------:R-:W-:Y:S04]  /*0a40*/  @!P0 LDS R4, [R2+0xc] ;  /* 0x00000c0002048984 */ /* 0x000fe80000000800 */
[----:B------:R-:W3:Y:S02]  /*0a50*/  @!P0 LDS R5, [R8+UR4] ;  /* 0x0000000408058984 */ /* 0x000ee40008000800 */
[----:B---3--:R-:W-:-:S05]  /*0a60*/  @!P0 FMNMX R5, R4, R5, PT ;  /* 0x0000000504058209 */ /* 0x008fca0003800000 */
[----:B------:R3:W-:Y:S02]  /*0a70*/  @!P0 STS [R8+UR4], R5 ;  /* 0x0000000508008988 */ /* 0x0007e40008000804 */
.L_x_32:
[----:B------:R-:W-:Y:S05]  /*0a80*/  BSYNC.RECONVERGENT B0 ;  /* 0x0000000000007941 */ /* 0x000fea0003800200 */
.L_x_31:
[----:B------:R-:W-:Y:S01]  /*0a90*/  BAR.SYNC.DEFER_BLOCKING 0x0 ;  /* 0x0000000000007b1d */ /* 0x000fe20000010000 */
[----:B------:R-:W-:Y:S02]  /*0aa0*/  ISETP.NE.AND P0, PT, R12, UR5, PT ;  /* 0x000000050c007c0c */ /* 0x000fe4000bf05270 */
[----:B------:R-:W-:-:S11]  /*0ab0*/  IADD3 R11, PT, PT, R11, 0x4, RZ ;  /* 0x000000040b0b7810 */ /* 0x000fd60007ffe0ff */
[----:B------:R-:W-:Y:S05]  /*0ac0*/  @P0 BRA `(.L_x_33) ;  /* 0xfffffff400c40947 */ /* 0x000fea000383ffff */
.L_x_24:
[----:B------:R-:W-:-:S09]  /*0ad0*/  UISETP.NE.AND UP0, UPT, UR7, URZ, UPT ;  /* 0x000000ff0700728c */ /* 0x000fd2000bf05270 */
[----:B------:R-:W-:Y:S05]  /*0ae0*/  BRA.U !UP0, `(.L_x_23) ;  /* 0x0000000108b07547 */ /* 0x000fea000b800000 */
[C---:B------:R-:W-:Y:S01]  /*0af0*/  IMAD R2, R11.reuse, 0x4, R8 ;  /* 0x000000040b027824 */ /* 0x040fe200078e0208 */
[----:B------:R-:W-:Y:S01]  /*0b00*/  SHF.L.U32 R6, R11, 0x1, RZ ;  /* 0x000000010b067819 */ /* 0x000fe200000006ff */
[----:B------:R-:W-:Y:S01]  /*0b10*/  IMAD.IADD R12, R9, 0x1, R11 ;  /* 0x00000001090c7824 */ /* 0x000fe200078e020b */
[----:B------:R-:W4:Y:S01]  /*0b20*/  LDCU UR6, c[0x0][0x394] ;  /* 0x00007280ff0677ac */ /* 0x000f220008000800 */
[----:B------:R-:W-:Y:S01]  /*0b30*/  VIADD R4, R2, UR4 ;  /* 0x0000000402047c36 */ /* 0x000fe20008000000 */
[----:B------:R-:W-:-:S12]  /*0b40*/  UIADD3 UR5, UPT, UPT, -UR7, URZ, URZ ;  /* 0x000000ff07057290 */ /* 0x000fd8000fffe1ff */
.L_x_36:
[----:B0--3--:R-:W3:Y:S01]  /*0b50*/  I2F.U32.RP R5, R6 ;  /* 0x0000000600057306 */ /* 0x009ee20000209000 */
[----:B------:R-:W-:Y:S01]  /*0b60*/  ISETP.NE.U32.AND P1, PT, R6, RZ, PT ;  /* 0x000000ff0600720c */ /* 0x000fe20003f25070 */
[----:B------:R-:W-:Y:S01]  /*0b70*/  UIADD3 UR5, UPT, UPT, UR5, 0x1, URZ ;  /* 0x0000000105057890 */ /* 0x000fe2000fffe0ff */
[----:B------:R-:W-:Y:S03]  /*0b80*/  BSSY.RECONVERGENT B0, `(.L_x_34) ;  /* 0x000001d000007945 */ /* 0x000fe60003800200 */
[----:B------:R-:W-:Y:S02]  /*0b90*/  UISETP.NE.AND UP0, UPT, UR5, URZ, UPT ;  /* 0x000000ff0500728c */ /* 0x000fe4000bf05270 */
[----:B---3--:R-:W3:Y:S02]  /*0ba0*/  MUFU.RCP R5, R5 ;  /* 0x0000000500057308 */ /* 0x008ee40000001000 */
[----:B---3--:R-:W-:-:S06]  /*0bb0*/  VIADD R2, R5, 0xffffffe ;  /* 0x0ffffffe05027836 */ /* 0x008fcc0000000000 */
[----:B0-----:R0:W1:Y:S02]  /*0bc0*/  F2I.FTZ.U32.TRUNC.NTZ R3, R2 ;  /* 0x0000000200037305 */ /* 0x001064000021f000 */
[----:B0-----:R-:W-:Y:S01]  /*0bd0*/  IMAD.MOV.U32 R2, RZ, RZ, RZ ;  /* 0x000000ffff027224 */ /* 0x001fe200078e00ff */
[----:B-12---:R-:W-:-:S05]  /*0be0*/  IADD3 R7, PT, PT, RZ, -R3, RZ ;  /* 0x80000003ff077210 */ /* 0x006fca0007ffe0ff */
[----:B------:R-:W-:-:S04]  /*0bf0*/  IMAD R7, R7, R6, RZ ;  /* 0x0000000607077224 */ /* 0x000fc800078e02ff */
[----:B------:R-:W-:-:S06]  /*0c00*/  IMAD.HI.U32 R10, R3, R7, R2 ;  /* 0x00000007030a7227 */ /* 0x000fcc00078e0002 */
[----:B------:R-:W-:-:S04]  /*0c10*/  IMAD.HI.U32 R10, R10, R9, RZ ;  /* 0x000000090a0a7227 */ /* 0x000fc800078e00ff */
[----:B------:R-:W-:-:S04]  /*0c20*/  IMAD.MOV R10, RZ, RZ, -R10 ;  /* 0x000000ffff0a7224 */ /* 0x000fc800078e0a0a */
[----:B------:R-:W-:-:S05]  /*0c30*/  IMAD R3, R6, R10, R9 ;  /* 0x0000000a06037224 */ /* 0x000fca00078e0209 */
[----:B------:R-:W-:-:S13]  /*0c40*/  ISETP.GE.U32.AND P0, PT, R3, R6, PT ;  /* 0x000000060300720c */ /* 0x000fda0003f06070 */
[----:B------:R-:W-:-:S04]  /*0c50*/  @P0 IADD3 R3, PT, PT, R3, -R6, RZ ;  /* 0x8000000603030210 */ /* 0x000fc80007ffe0ff */
[----:B------:R-:W-:-:S13]  /*0c60*/  ISETP.GE.U32.AND P0, PT, R3, R6, PT ;  /* 0x000000060300720c */ /* 0x000fda0003f06070 */
[----:B------:R-:W-:Y:S01]  /*0c70*/  @P0 IMAD.IADD R3, R3, 0x1, -R6 ;  /* 0x0000000103030824 */ /* 0x000fe200078e0a06 */
[----:B------:R-:W-:-:S04]  /*0c80*/  @!P1 LOP3.LUT R3, RZ, R6, RZ, 0x33, !PT ;  /* 0x00000006ff039212 */ /* 0x000fc800078e33ff */
[----:B------:R-:W-:-:S04]  /*0c90*/  ISETP.NE.AND P0, PT, R3, RZ, PT ;  /* 0x000000ff0300720c */ /* 0x000fc80003f05270 */
[----:B------:R-:W-:-:S13]  /*0ca0*/  ISETP.GE.U32.OR P0, PT, R12, UR10, P0 ;  /* 0x0000000a0c007c0c */ /* 0x000fda0008706470 */
[----:B------:R-:W-:Y:S05]  /*0cb0*/  @P0 BRA `(.L_x_35) ;  /* 0x0000000000240947 */ /* 0x000fea0003800000 */
[----:B----4-:R-:W-:-:S13]  /*0cc0*/  ISETP.NE.AND P0, PT, RZ, UR6, PT ;  /* 0x00000006ff007c0c */ /* 0x010fda000bf05270 */
[----:B------:R-:W-:Y:S04]  /*0cd0*/  @P0 LDS R2, [R8+UR4] ;  /* 0x0000000408020984 */ /* 0x000fe80008000800 */
[----:B------:R-:W0:Y:S02]  /*0ce0*/  @P0 LDS R3, [R4] ;  /* 0x0000000004030984 */ /* 0x000e240000000800 */
[----:B0-----:R-:W-:-:S05]  /*0cf0*/  @P0 FMNMX R3, R2, R3, !PT ;  /* 0x0000000302030209 */ /* 0x001fca0007800000 */
[----:B------:R-:W-:Y:S04]  /*0d00*/  @P0 STS [R8+UR4], R3 ;  /* 0x0000000308000988 */ /* 0x000fe80008000804 */
[----:B------:R-:W-:Y:S04]  /*0d10*/  @!P0 LDS R5, [R8+UR4] ;  /* 0x0000000408058984 */ /* 0x000fe80008000800 */
[----:B------:R-:W0:Y:S02]  /*0d20*/  @!P0 LDS R2, [R4] ;  /* 0x0000000004028984 */ /* 0x000e240000000800 */
[----:B0-----:R-:W-:-:S05]  /*0d30*/  @!P0 FMNMX R5, R2, R5, PT ;  /* 0x0000000502058209 */ /* 0x001fca0003800000 */
[----:B------:R0:W-:Y:S02]  /*0d40*/  @!P0 STS [R8+UR4], R5 ;  /* 0x0000000508008988 */ /* 0x0001e40008000804 */
.L_x_35:
[----:B----4-:R-:W-:Y:S05]  /*0d50*/  BSYNC.RECONVERGENT B0 ;  /* 0x0000000000007941 */ /* 0x010fea0003800200 */
.L_x_34:
[----:B------:R-:W-:Y:S01]  /*0d60*/  BAR.SYNC.DEFER_BLOCKING 0x0 ;  /* 0x0000000000007b1d */ /* 0x000fe20000010000 */
[----:B------:R-:W-:Y:S01]  /*0d70*/  VIADD R6, R6, 0x2 ;  /* 0x0000000206067836 */ /* 0x000fe20000000000 */
[----:B------:R-:W-:Y:S01]  /*0d80*/  IADD3 R12, PT, PT, R12, 0x1, RZ ;  /* 0x000000010c0c7810 */ /* 0x000fe20007ffe0ff */
[----:B------:R-:W-:-:S03]  /*0d90*/  VIADD R4, R4, 0x4 ;  /* 0x0000000404047836 */ /* 0x000fc60000000000 */
[----:B------:R-:W-:Y:S05]  /*0da0*/  BRA.U UP0, `(.L_x_36) ;  /* 0xfffffffd00687547 */ /* 0x000fea000b83ffff */
.L_x_23:
[----:B------:R-:W-:Y:S01]  /*0db0*/  BAR.SYNC.DEFER_BLOCKING 0x0 ;  /* 0x0000000000007b1d */ /* 0x000fe20000010000 */
[----:B------:R-:W-:-:S13]  /*0dc0*/  ISETP.NE.AND P0, PT, R9, RZ, PT ;  /* 0x000000ff0900720c */ /* 0x000fda0003f05270 */
[----:B------:R-:W-:Y:S05]  /*0dd0*/  @P0 EXIT ;  /* 0x000000000000094d */ /* 0x000fea0003800000 */
[----:B------:R-:W4:Y:S01]  /*0de0*/  S2UR UR5, SR_CgaCtaId ;  /* 0x00000000000579c3 */ /* 0x000f220000008800 */
[----:B------:R-:W-:-:S07]  /*0df0*/  UMOV UR4, 0x400 ;  /* 0x0000040000047882 */ /* 0x000fce0000000000 */
[----:B0-----:R-:W0:Y:S01]  /*0e00*/  LDC.64 R2, c[0x0][0x388] ;  /* 0x0000e200ff027b82 */ /* 0x001e220000000a00 */
[----:B----4-:R-:W-:Y:S01]  /*0e10*/  ULEA UR4, UR5, UR4, 0x18 ;  /* 0x0000000405047291 */ /* 0x010fe2000f8ec0ff */
[----:B0-----:R-:W-:-:S08]  /*0e20*/  IMAD.WIDE.U32 R2, R0, 0x4, R2 ;  /* 0x0000000400027825 */ /* 0x001fd000078e0002 */
[----:B---3--:R-:W0:Y:S04]  /*0e30*/  LDS R5, [UR4] ;  /* 0x00000004ff057984 */ /* 0x008e280008000800 */
[----:B0-----:R-:W-:Y:S01]  /*0e40*/  STG.E desc[UR8][R2.64], R5 ;  /* 0x0000000502007986 */ /* 0x001fe2000c101908 */
[----:B------:R-:W-:Y:S05]  /*0e50*/  EXIT ;  /* 0x000000000000794d */ /* 0x000fea0003800000 */
.L_x_37:
        /* <DEDUP_REMOVED lines=10> */
.L_x_78:


//--------------------- .text._Z12kernel_histoPKfPiffii --------------------------
	.section	.text._Z12kernel_histoPKfPiffii,"ax",@progbits
	.align	128
        .global         _Z12kernel_histoPKfPiffii
        .type           _Z12kernel_histoPKfPiffii,@function
        .size           _Z12kernel_histoPKfPiffii,(.L_x_73 - _Z12kernel_histoPKfPiffii)
        .other          _Z12kernel_histoPKfPiffii,@"STO_CUDA_ENTRY STV_DEFAULT"
_Z12kernel_histoPKfPiffii:
.text._Z12kernel_histoPKfPiffii:
[----:B------:R-:W-:Y:S01]  /*0000*/  LDC R1, c[0x0][0x37c] ;  /* 0x0000df00ff017b82 */ /* 0x000fe20000000800 */
[----:B------:R-:W0:Y:S01]  /*0010*/  S2R R5, SR_CTAID.X ;  /* 0x0000000000057919 */ /* 0x000e220000002500 */
[----:B------:R-:W0:Y:S01]  /*0020*/  LDCU UR4, c[0x0][0x360] ;  /* 0x00006c00ff0477ac */ /* 0x000e220008000800 */
[----:B------:R-:W0:Y:S01]  /*0030*/  S2R R0, SR_TID.X ;  /* 0x0000000000007919 */ /* 0x000e220000002100 */
[----:B------:R-:W1:Y:S01]  /*0040*/  LDCU UR5, c[0x0][0x398] ;  /* 0x00007300ff0577ac */ /* 0x000e620008000800 */
[----:B0-----:R-:W-:-:S05]  /*0050*/  IMAD R5, R5, UR4, R0 ;  /* 0x0000000405057c24 */ /* 0x001fca000f8e0200 */
[----:B-1----:R-:W-:-:S13]  /*0060*/  ISETP.GE.AND P0, PT, R5, UR5, PT ;  /* 0x0000000505007c0c */ /* 0x002fda000bf06270 */
[----:B------:R-:W-:Y:S05]  /*0070*/  @P0 EXIT ;  /* 0x000000000000094d */ /* 0x000fea0003800000 */
[----:B------:R-:W0:Y:S01]  /*0080*/  LDC.64 R2, c[0x0][0x380] ;  /* 0x0000e000ff027b82 */ /* 0x000e220000000a00 */
[----:B------:R-:W1:Y:S07]  /*0090*/  LDCU.64 UR4, c[0x0][0x358] ;  /* 0x00006b00ff0477ac */ /* 0x000e6e0008000a00 */
[----:B------:R-:W2:Y:S01]  /*00a0*/  LDC.64 R6, c[0x0][0x390] ;  /* 0x0000e400ff067b82 */ /* 0x000ea20000000a00 */
[----:B0-----:R-:W-:-:S06]  /*00b0*/  IMAD.WIDE R2, R5, 0x4, R2 ;  /* 0x0000000405027825 */ /* 0x001fcc00078e0202 */
[----:B-1----:R-:W3:Y:S01]  /*00c0*/  LDG.E R3, desc[UR4][R2.64] ;  /* 0x0000000402037981 */ /* 0x002ee2000c1e1900 */
[----:B------:R-:W-:Y:S01]  /*00d0*/  BSSY.RECONVERGENT B0, `(.L_x_38) ;  /* 0x000000e000007945 */ /* 0x000fe20003800200 */
[----:B--2---:R-:W-:-:S04]  /*00e0*/  FADD R5, -R6, R7 ;  /* 0x0000000706057221 */ /* 0x004fc80000000100 */
[----:B------:R-:W0:Y:S02]  /*00f0*/  MUFU.RCP R4, R5 ;  /* 0x0000000500047308 */ /* 0x000e240000001000 */
[----:B0-----:R-:W-:-:S04]  /*0100*/  FFMA R7, -R5, R4, 1 ;  /* 0x3f80000005077423 */ /* 0x001fc80000000104 */
[----:B------:R-:W-:Y:S01]  /*0110*/  FFMA R7, R4, R7, R4 ;  /* 0x0000000704077223 */ /* 0x000fe20000000004 */
[----:B---3--:R-:W-:-:S04]  /*0120*/  FADD R0, R3, -R6 ;  /* 0x8000000603007221 */ /* 0x008fc80000000000 */
[----:B------:R-:W0:Y:S01]  /*0130*/  FCHK P0, R0, R5 ;  /* 0x0000000500007302 */ /* 0x000e220000000000 */
[----:B------:R-:W-:-:S04]  /*0140*/  FFMA R4, R0, R7, RZ ;  /* 0x0000000700047223 */ /* 0x000fc800000000ff */
[----:B------:R-:W-:-:S04]  /*0150*/  FFMA R6, -R5, R4, R0 ;  /* 0x0000000405067223 */ /* 0x000fc80000000100 */
[----:B------:R-:W-:Y:S01]  /*0160*/  FFMA R4, R7, R6, R4 ;  /* 0x0000000607047223 */ /* 0x000fe20000000004 */
[----:B0-----:R-:W-:Y:S06]  /*0170*/  @!P0 BRA `(.L_x_39) ;  /* 0x00000000000c8947 */ /* 0x001fec0003800000 */
[----:B------:R-:W-:-:S07]  /*0180*/  MOV R2, 0x1a0 ;  /* 0x000001a000027802 */ /* 0x000fce0000000f00 */
[----:B------:R-:W-:Y:S05]  /*0190*/  CALL.REL.NOINC `($__internal_2_$__cuda_sm3x_div_rn_noftz_f32_slowpath) ;  /* 0x00000000002c7944 */ /* 0x000fea0003c00000 */
[----:B------:R-:W-:-:S07]  /*01a0*/  IMAD.MOV.U32 R4, RZ, RZ, R7 ;  /* 0x000000ffff047224 */ /* 0x000fce00078e0007 */
.L_x_39:
[----:B------:R-:W-:Y:S05]  /*01b0*/  BSYNC.RECONVERGENT B0 ;  /* 0x0000000000007941 */ /* 0x000fea0003800200 */
.L_x_38:
[----:B------:R-:W0:Y:S01]  /*01c0*/  LDCU UR6, c[0x0][0x39c] ;  /* 0x00007380ff0677ac */ /* 0x000e220008000800 */
[----:B------:R-:W1:Y:S01]  /*01d0*/  LDC.64 R2, c[0x0][0x388] ;  /* 0x0000e200ff027b82 */ /* 0x000e620000000a00 */
[----:B------:R-:W-:Y:S01]  /*01e0*/  IMAD.MOV.U32 R7, RZ, RZ, 0x1 ;  /* 0x00000001ff077424 */ /* 0x000fe200078e00ff */
[----:B0-----:R-:W-:-:S05]  /*01f0*/  I2FP.F32.S32 R5, UR6 ;  /* 0x0000000600057c45 */ /* 0x001fca0008201400 */
[----:B------:R-:W-:-:S04]  /*0200*/  FMUL R4, R5, R4 ;  /* 0x0000000405047220 */ /* 0x000fc80000400000 */
[----:B------:R-:W1:Y:S02]  /*0210*/  F2I.TRUNC.NTZ R5, R4 ;  /* 0x0000000400057305 */ /* 0x000e64000020f100 */
[----:B-1----:R-:W-:-:S05]  /*0220*/  IMAD.WIDE R2, R5, 0x4, R2 ;  /* 0x0000000405027825 */ /* 0x002fca00078e0202 */
[----:B------:R-:W-:Y:S01]  /*0230*/  REDG.E.ADD.STRONG.GPU desc[UR4][R2.64], R7 ;  /* 0x000000070200798e */ /* 0x000fe2000c12e104 */
[----:B------:R-:W-:Y:S05]  /*0240*/  EXIT ;  /* 0x000000000000794d */ /* 0x000fea0003800000 */
        .weak           $__internal_2_$__cuda_sm3x_div_rn_noftz_f32_slowpath
        .type           $__internal_2_$__cuda_sm3x_div_rn_noftz_f32_slowpath,@function
        .size           $__internal_2_$__cuda_sm3x_div_rn_noftz_f32_slowpath,(.L_x_73 - $__internal_2_$__cuda_sm3x_div_rn_noftz_f32_slowpath)
$__internal_2_$__cuda_sm3x_div_rn_noftz_f32_slowpath:
[----:B------:R-:W-:Y:S01]  /*0250*/  SHF.R.U32.HI R4, RZ, 0x17, R5 ;  /* 0x00000017ff047819 */ /* 0x000fe20000011605 */
[----:B------:R-:W-:Y:S01]  /*0260*/  BSSY.RECONVERGENT B1, `(.L_x_40) ;  /* 0x0000064000017945 */ /* 0x000fe20003800200 */
[--C-:B------:R-:W-:Y:S01]  /*0270*/  SHF.R.U32.HI R3, RZ, 0x17, R0.reuse ;  /* 0x00000017ff037819 */ /* 0x100fe20000011600 */
[----:B------:R-:W-:Y:S01]  /*0280*/  IMAD.MOV.U32 R7, RZ, RZ, R0 ;  /* 0x000000ffff077224 */ /* 0x000fe200078e0000 */
[----:B------:R-:W-:Y:S02]  /*0290*/  LOP3.LUT R6, R4, 0xff, RZ, 0xc0, !PT ;  /* 0x000000ff04067812 */ /* 0x000fe400078ec0ff */
[----:B------:R-:W-:-:S03]  /*02a0*/  LOP3.LUT R4, R3, 0xff, RZ, 0xc0, !PT ;  /* 0x000000ff03047812 */ /* 0x000fc600078ec0ff */
[----:B------:R-:W-:Y:S02]  /*02b0*/  VIADD R10, R6, 0xffffffff ;  /* 0xffffffff060a7836 */ /* 0x000fe40000000000 */
[----:B------:R-:W-:-:S03]  /*02c0*/  VIADD R9, R4, 0xffffffff ;  /* 0xffffffff04097836 */ /* 0x000fc60000000000 */
[----:B------:R-:W-:-:S04]  /*02d0*/  ISETP.GT.U32.AND P0, PT, R10, 0xfd, PT ;  /* 0x000000fd0a00780c */ /* 0x000fc80003f04070 */
[----:B------:R-:W-:-:S13]  /*02e0*/  ISETP.GT.U32.OR P0, PT, R9, 0xfd, P0 ;  /* 0x000000fd0900780c */ /* 0x000fda0000704470 */
[----:B------:R-:W-:Y:S01]  /*02f0*/  @!P0 IMAD.MOV.U32 R8, RZ, RZ, RZ ;  /* 0x000000ffff088224 */ /* 0x000fe200078e00ff */
[----:B------:R-:W-:Y:S06]  /*0300*/  @!P0 BRA `(.L_x_41) ;  /* 0x0000000000608947 */ /* 0x000fec0003800000 */
[----:B------:R-:W-:Y:S01]  /*0310*/  FSETP.GTU.FTZ.AND P0, PT, |R0|, +INF , PT ;  /* 0x7f8000000000780b */ /* 0x000fe20003f1c200 */
[----:B------:R-:W-:Y:S01]  /*0320*/  IMAD.MOV.U32 R3, RZ, RZ, R5 ;  /* 0x000000ffff037224 */ /* 0x000fe200078e0005 */
        /* <DEDUP_REMOVED lines=17> */
[----:B------:R-:W-:Y:S02]  /*0440*/  @P0 IMAD.MOV.U32 R8, RZ, RZ, RZ ;  /* 0x000000ffff080224 */ /* 0x000fe400078e00ff */
[----:B------:R-:W-:Y:S01]  /*0450*/  @!P0 FFMA R7, R0, 1.84467440737095516160e+19, RZ ;  /* 0x5f80000000078823 */ /* 0x000fe200000000ff */
[----:B------:R-:W-:Y:S02]  /*0460*/  @!P0 IMAD.MOV.U32 R8, RZ, RZ, -0x40 ;  /* 0xffffffc0ff088424 */ /* 0x000fe400078e00ff */
[----:B------:R-:W-:Y:S02]  /*0470*/  @!P1 FFMA R5, R3, 1.84467440737095516160e+19, RZ ;  /* 0x5f80000003059823 */ /* 0x000fe400000000ff */
[----:B------:R-:W-:-:S07]  /*0480*/  @!P1 VIADD R8, R8, 0x40 ;  /* 0x0000004008089836 */ /* 0x000fce0000000000 */
.L_x_41:
[----:B------:R-:W-:Y:S01]  /*0490*/  LEA R0, R6, 0xc0800000, 0x17 ;  /* 0xc080000006007811 */ /* 0x000fe200078eb8ff */
[----:B------:R-:W-:Y:S01]  /*04a0*/  VIADD R4, R4, 0xffffff81 ;  /* 0xffffff8104047836 */ /* 0x000fe20000000000 */
[----:B------:R-:W-:Y:S03]  /*04b0*/  BSSY.RECONVERGENT B2, `(.L_x_46) ;  /* 0x0000035000027945 */ /* 0x000fe60003800200 */
[----:B------:R-:W-:Y:S02]  /*04c0*/  IMAD.IADD R5, R5, 0x1, -R0 ;  /* 0x0000000105057824 */ /* 0x000fe400078e0a00 */
[----:B------:R-:W-:Y:S02]  /*04d0*/  IMAD R0, R4, -0x800000, R7 ;  /* 0xff80000004007824 */ /* 0x000fe400078e0207 */
[----:B------:R-:W0:Y:S01]  /*04e0*/  MUFU.RCP R3, R5 ;  /* 0x0000000500037308 */ /* 0x000e220000001000 */
[----:B------:R-:W-:-:S04]  /*04f0*/  FADD.FTZ R9, -R5, -RZ ;  /* 0x800000ff05097221 */ /* 0x000fc80000010100 */
[----:B0-----:R-:W-:-:S04]  /*0500*/  FFMA R10, R3, R9, 1 ;  /* 0x3f800000030a7423 */ /* 0x001fc80000000009 */
[----:B------:R-:W-:-:S04]  /*0510*/  FFMA R12, R3, R10, R3 ;  /* 0x0000000a030c7223 */ /* 0x000fc80000000003 */
[----:B------:R-:W-:-:S04]  /*0520*/  FFMA R3, R0, R12, RZ ;  /* 0x0000000c00037223 */ /* 0x000fc800000000ff */
[----:B------:R-:W-:-:S04]  /*0530*/  FFMA R10, R9, R3, R0 ;  /* 0x00000003090a7223 */ /* 0x000fc80000000000 */
[----:B------:R-:W-:Y:S01]  /*0540*/  FFMA R11, R12, R10, R3 ;  /* 0x0000000a0c0b7223 */ /* 0x000fe20000000003 */
[----:B------:R-:W-:-:S03]  /*0550*/  IADD3 R3, PT, PT, R4, 0x7f, -R6 ;  /* 0x0000007f04037810 */ /* 0x000fc60007ffe806 */
[----:B------:R-:W-:Y:S02]  /*0560*/  FFMA R10, R9, R11, R0 ;  /* 0x0000000b090a7223 */ /* 0x000fe40000000000 */
[----:B------:R-:W-:Y:S02]  /*0570*/  IMAD.IADD R3, R3, 0x1, R8 ;  /* 0x0000000103037824 */ /* 0x000fe400078e0208 */
[----:B------:R-:W-:-:S05]  /*0580*/  FFMA R7, R12, R10, R11 ;  /* 0x0000000a0c077223 */ /* 0x000fca000000000b */
[----:B------:R-:W-:-:S04]  /*0590*/  SHF.R.U32.HI R0, RZ, 0x17, R7 ;  /* 0x00000017ff007819 */ /* 0x000fc80000011607 */
[----:B------:R-:W-:-:S05]  /*05a0*/  LOP3.LUT R0, R0, 0xff, RZ, 0xc0, !PT ;  /* 0x000000ff00007812 */ /* 0x000fca00078ec0ff */
[----:B------:R-:W-:-:S04]  /*05b0*/  IMAD.IADD R6, R0, 0x1, R3 ;  /* 0x0000000100067824 */ /* 0x000fc800078e0203 */
        /* <DEDUP_REMOVED lines=10> */
[-CC-:B------:R-:W-:Y:S01]  /*0660*/  FFMA.RZ R0, R12, R10.reuse, R11.reuse ;  /* 0x0000000a0c007223 */ /* 0x180fe2000000c00b */
[----:B------:R-:W-:Y:S02]  /*0670*/  VIADD R5, R6, 0x20 ;  /* 0x0000002006057836 */ /* 0x000fe40000000000 */
[-CC-:B------:R-:W-:Y:S01]  /*0680*/  FFMA.RM R3, R12, R10.reuse, R11.reuse ;  /* 0x0000000a0c037223 */ /* 0x180fe2000000400b */
[----:B------:R-:W-:Y:S02]  /*0690*/  ISETP.NE.AND P2, PT, R6, RZ, PT ;  /* 0x000000ff0600720c */ /* 0x000fe40003f45270 */
[----:B------:R-:W-:Y:S01]  /*06a0*/  LOP3.LUT R4, R0, 0x7fffff, RZ, 0xc0, !PT ;  /* 0x007fffff00047812 */ /* 0x000fe200078ec0ff */
[----:B------:R-:W-:Y:S01]  /*06b0*/  FFMA.RP R0, R12, R10, R11 ;  /* 0x0000000a0c007223 */ /* 0x000fe2000000800b */
[----:B------:R-:W-:Y:S01]  /*06c0*/  ISETP.NE.AND P1, PT, R6, RZ, PT ;  /* 0x000000ff0600720c */ /* 0x000fe20003f25270 */
[----:B------:R-:W-:Y:S01]  /*06d0*/  IMAD.MOV R6, RZ, RZ, -R6 ;  /* 0x000000ffff067224 */ /* 0x000fe200078e0a06 */
        /* <DEDUP_REMOVED lines=10> */
[----:B------:R-:W-:-:S05]  /*0780*/  LOP3.LUT R0, R0, R3, RZ, 0xc0, !PT ;  /* 0x0000000300007212 */ /* 0x000fca00078ec0ff */
[----:B------:R-:W-:-:S05]  /*0790*/  IMAD.IADD R0, R5, 0x1, R0 ;  /* 0x0000000105007824 */ /* 0x000fca00078e0200 */
[----:B------:R-:W-:Y:S01]  /*07a0*/  LOP3.LUT R7, R0, R7, RZ, 0xfc, !PT ;  /* 0x0000000700077212 */ /* 0x000fe200078efcff */
[----:B------:R-:W-:Y:S06]  /*07b0*/  BRA `(.L_x_49) ;  /* 0x0000000000107947 */ /* 0x000fec0003800000 */
.L_x_48:
[----:B------:R-:W-:-:S04]  /*07c0*/  LOP3.LUT R7, R7, 0x80000000, RZ, 0xc0, !PT ;  /* 0x8000000007077812 */ /* 0x000fc800078ec0ff */
[----:B------:R-:W-:Y:S01]  /*07d0*/  LOP3.LUT R7, R7, 0x7f800000, RZ, 0xfc, !PT ;  /* 0x7f80000007077812 */ /* 0x000fe200078efcff */
[----:B------:R-:W-:Y:S06]  /*07e0*/  BRA `(.L_x_49) ;  /* 0x0000000000047947 */ /* 0x000fec0003800000 */
.L_x_47:
[----:B------:R-:W-:-:S07]  /*07f0*/  IMAD R7, R3, 0x800000, R7 ;  /* 0x0080000003077824 */ /* 0x000fce00078e0207 */
.L_x_49:
[----:B------:R-:W-:Y:S05]  /*0800*/  BSYNC.RECONVERGENT B2 ;  /* 0x0000000000027941 */ /* 0x000fea0003800200 */
.L_x_46:
[----:B------:R-:W-:Y:S05]  /*0810*/  BRA `(.L_x_50) ;  /* 0x0000000000207947 */ /* 0x000fea0003800000 */
.L_x_45:
[----:B------:R-:W-:-:S04]  /*0820*/  LOP3.LUT R7, R5, 0x80000000, R7, 0x48, !PT ;  /* 0x8000000005077812 */ /* 0x000fc800078e4807 */
[----:B------:R-:W-:Y:S01]  /*0830*/  LOP3.LUT R7, R7, 0x7f800000, RZ, 0xfc, !PT ;  /* 0x7f80000007077812 */ /* 0x000fe200078efcff */
[----:B------:R-:W-:Y:S06]  /*0840*/  BRA `(.L_x_50) ;  /* 0x0000000000147947 */ /* 0x000fec0003800000 */
.L_x_44:
[----:B------:R-:W-:Y:S01]  /*0850*/  LOP3.LUT R7, R5, 0x80000000, R7, 0x48, !PT ;  /* 0x8000000005077812 */ /* 0x000fe200078e4807 */
[----:B------:R-:W-:Y:S06]  /*0860*/  BRA `(.L_x_50) ;  /* 0x00000000000c7947 */ /* 0x000fec0003800000 */
.L_x_43:
[----:B------:R-:W0:Y:S01]  /*0870*/  MUFU.RSQ R7, -QNAN ;  /* 0xffc0000000077908 */ /* 0x000e220000001400 */
[----:B------:R-:W-:Y:S05]  /*0880*/  BRA `(.L_x_50) ;  /* 0x0000000000047947 */ /* 0x000fea0003800000 */
.L_x_42:
[----:B------:R-:W-:-:S07]  /*0890*/  FADD.FTZ R7, R0, R3 ;  /* 0x0000000300077221 */ /* 0x000fce0000010000 */
.L_x_50:
[----:B------:R-:W-:Y:S05]  /*08a0*/  BSYNC.RECONVERGENT B1 ;  /* 0x0000000000017941 */ /* 0x000fea0003800200 */
.L_x_40:
[----:B------:R-:W-:-:S04]  /*08b0*/  IMAD.MOV.U32 R3, RZ, RZ, 0x0 ;  /* 0x00000000ff037424 */ /* 0x000fc800078e00ff */
[----:B0-----:R-:W-:Y:S05]  /*08c0*/  RET.REL.NODEC R2 `(_Z12kernel_histoPKfPiffii) ;  /* 0xfffffff402cc7950 */ /* 0x001fea0003c3ffff */
.L_x_51:
        /* <DEDUP_REMOVED lines=11> */
.L_x_73:


//--------------------- .text._Z11kernel_scanPii  --------------------------
	.section	.text._Z11kernel_scanPii,"ax",@progbits
	.align	128
        .global         _Z11kernel_scanPii
        .type           _Z11kernel_scanPii,@function
        .size           _Z11kernel_scanPii,(.L_x_80 - _Z11kernel_scanPii)
        .other          _Z11kernel_scanPii,@"STO_CUDA_ENTRY STV_DEFAULT"
_Z11kernel_scanPii:
.text._Z11kernel_scanPii:
[----:B------:R-:W-:Y:S01]  /*0000*/  LDC R1, c[0x0][0x37c] ;  /* 0x0000df00ff017b82 */ /* 0x000fe20000000800 */
[----:B------:R-:W0:Y:S07]  /*0010*/  S2R R7, SR_CTAID.X ;  /* 0x0000000000077919 */ /* 0x000e2e0000002500 */
[----:B------:R-:W1:Y:S01]  /*0020*/  LDC R6, c[0x0][0x388] ;  /* 0x0000e200ff067b82 */ /* 0x000e620000000800 */
[----:B------:R-:W0:Y:S01]  /*0030*/  LDCU UR4, c[0x0][0x360] ;  /* 0x00006c00ff0477ac */ /* 0x000e220008000800 */
[----:B------:R-:W0:Y:S02]  /*0040*/  S2R R0, SR_TID.X ;  /* 0x0000000000007919 */ /* 0x000e240000002100 */
[----:B0-----:R-:W-:-:S05]  /*0050*/  IMAD R7, R7, UR4, R0 ;  /* 0x0000000407077c24 */ /* 0x001fca000f8e0200 */
[----:B-1----:R-:W-:-:S13]  /*0060*/  ISETP.GE.AND P0, PT, R7, R6, PT ;  /* 0x000000060700720c */ /* 0x002fda0003f06270 */
[----:B------:R-:W-:Y:S05]  /*0070*/  @P0 EXIT ;  /* 0x000000000000094d */ /* 0x000fea0003800000 */
[----:B------:R-:W0:Y:S01]  /*0080*/  LDC.64 R4, c[0x0][0x380] ;  /* 0x0000e000ff047b82 */ /* 0x000e220000000a00 */
[----:B------:R-:W-:Y:S01]  /*0090*/  ISETP.GE.AND P0, PT, R7, 0x1, PT ;  /* 0x000000010700780c */ /* 0x000fe20003f06270 */
[----:B------:R-:W1:Y:S01]  /*00a0*/  LDCU.64 UR6, c[0x0][0x358] ;  /* 0x00006b00ff0677ac */ /* 0x000e620008000a00 */
[----:B------:R-:W-:-:S11]  /*00b0*/  HFMA2 R9, -RZ, RZ, 0, 0 ;  /* 0x00000000ff097431 */ /* 0x000fd600000001ff */
[----:B------:R-:W-:-:S05]  /*00c0*/  @P0 IADD3 R3, PT, PT, R7, -0x1, RZ ;  /* 0xffffffff07030810 */ /* 0x000fca0007ffe0ff */
[----:B0-----:R-:W-:-:S05]  /*00d0*/  @P0 IMAD.WIDE.U32 R2, R3, 0x4, R4 ;  /* 0x0000000403020825 */ /* 0x001fca00078e0004 */
[----:B-1----:R-:W2:Y:S01]  /*00e0*/  @P0 LDG.E R9, desc[UR6][R2.64] ;  /* 0x0000000602090981 */ /* 0x002ea2000c1e1900 */
[----:B------:R-:W-:Y:S01]  /*00f0*/  IMAD.WIDE R4, R7, 0x4, R4 ;  /* 0x0000000407047825 */ /* 0x000fe200078e0204 */
[----:B------:R-:W-:Y:S01]  /*0100*/  BAR.SYNC.DEFER_BLOCKING 0x0 ;  /* 0x0000000000007b1d */ /* 0x000fe20000010000 */
[----:B------:R-:W-:-:S05]  /*0110*/  ISETP.GE.AND P0, PT, R6, 0x1, PT ;  /* 0x000000010600780c */ /* 0x000fca0003f06270 */
[----:B--2---:R0:W-:Y:S02]  /*0120*/  STG.E desc[UR6][R4.64], R9 ;  /* 0x0000000904007986 */ /* 0x0041e4000c101906 */
[----:B------:R-:W-:Y:S06]  /*0130*/  BAR.SYNC.DEFER_BLOCKING 0x0 ;  /* 0x0000000000007b1d */ /* 0x000fec0000010000 */
[----:B------:R-:W-:Y:S05]  /*0140*/  @!P0 EXIT ;  /* 0x000000000000894d */ /* 0x000fea0003800000 */
[----:B------:R-:W1:Y:S01]  /*0150*/  LDCU UR5, c[0x0][0x388] ;  /* 0x00007100ff0577ac */ /* 0x000e620008000800 */
[----:B------:R-:W-:-:S05]  /*0160*/  UMOV UR4, 0x1 ;  /* 0x0000000100047882 */ /* 0x000fca0000000000 */
.L_x_52:
[----:B0-2---:R-:W-:Y:S01]  /*0170*/  VIADD R9, R7, -UR4 ;  /* 0x8000000407097c36 */ /* 0x005fe20008000000 */
[----:B------:R-:W-:-:S04]  /*0180*/  MOV R0, RZ ;  /* 0x000000ff00007202 */ /* 0x000fc80000000f00 */
[----:B------:R-:W-:-:S13]  /*0190*/  ISETP.GE.AND P0, PT, R9, RZ, PT ;  /* 0x000000ff0900720c */ /* 0x000fda0003f06270 */
[----:B------:R-:W0:Y:S02]  /*01a0*/  @P0 LDC.64 R2, c[0x0][0x380] ;  /* 0x0000e000ff020b82 */ /* 0x000e240000000a00 */
[----:B0-----:R-:W-:-:S05]  /*01b0*/  @P0 IMAD.WIDE.U32 R2, R9, 0x4, R2 ;  /* 0x0000000409020825 */ /* 0x001fca00078e0002 */
[----:B------:R-:W2:Y:S01]  /*01c0*/  @P0 LDG.E R0, desc[UR6][R2.64] ;  /* 0x0000000602000981 */ /* 0x000ea2000c1e1900 */
[----:B------:R-:W-:Y:S06]  /*01d0*/  BAR.SYNC.DEFER_BLOCKING 0x0 ;  /* 0x0000000000007b1d */ /* 0x000fec0000010000 */
[----:B------:R-:W2:Y:S01]  /*01e0*/  @P0 LDG.E R9, desc[UR6][R4.64] ;  /* 0x0000000604090981 */ /* 0x000ea2000c1e1900 */
[----:B------:R-:W-:-:S04]  /*01f0*/  USHF.L.U32 UR4, UR4, 0x1, URZ ;  /* 0x0000000104047899 */ /* 0x000fc800080006ff */
[----:B-1----:R-:W-:Y:S01]  /*0200*/  UISETP.GT.AND UP0, UPT, UR4, UR5, UPT ;  /* 0x000000050400728c */ /* 0x002fe2000bf04270 */
[----:B--2---:R-:W-:-:S05]  /*0210*/  @P0 IMAD.IADD R9, R9, 0x1, R0 ;  /* 0x0000000109090824 */ /* 0x004fca00078e0200 */
[----:B------:R2:W-:Y:S01]  /*0220*/  @P0 STG.E desc[UR6][R4.64], R9 ;  /* 0x0000000904000986 */ /* 0x0005e2000c101906 */
[----:B------:R-:W-:Y:S06]  /*0230*/  BAR.SYNC.DEFER_BLOCKING 0x0 ;  /* 0x0000000000007b1d */ /* 0x000fec0000010000 */
[----:B------:R-:W-:Y:S05]  /*0240*/  BRA.U !UP0, `(.L_x_52) ;  /* 0xfffffffd08c87547 */ /* 0x000fea000b83ffff */
[----:B------:R-:W-:Y:S05]  /*0250*/  EXIT ;  /* 0x000000000000794d */ /* 0x000fea0003800000 */
.L_x_53:
        /* <DEDUP_REMOVED lines=10> */
.L_x_80:


//--------------------- .text._Z10rgb_to_xyYPfS_S_S_S_S_fii --------------------------
	.section	.text._Z10rgb_to_xyYPfS_S_S_S_S_fii,"ax",@progbits
	.align	128
        .global         _Z10rgb_to_xyYPfS_S_S_S_S_fii
        .type           _Z10rgb_to_xyYPfS_S_S_S_S_fii,@function
        .size           _Z10rgb_to_xyYPfS_S_S_S_S_fii,(.L_x_74 - _Z10rgb_to_xyYPfS_S_S_S_S_fii)
        .other          _Z10rgb_to_xyYPfS_S_S_S_S_fii,@"STO_CUDA_ENTRY STV_DEFAULT"
_Z10rgb_to_xyYPfS_S_S_S_S_fii:
.text._Z10rgb_to_xyYPfS_S_S_S_S_fii:
[----:B------:R-:W-:Y:S01]  /*0000*/  LDC R1, c[0x0][0x37c] ;  /* 0x0000df00ff017b82 */ /* 0x000fe20000000800 */
[----:B------:R-:W0:Y:S07]  /*0010*/  S2R R0, SR_TID.Y ;  /* 0x0000000000007919 */ /* 0x000e2e0000002200 */
[----:B------:R-:W1:Y:S01]  /*0020*/  LDC R4, c[0x0][0x360] ;  /* 0x0000d800ff047b82 */ /* 0x000e620000000800 */
[----:B------:R-:W2:Y:S01]  /*0030*/  LDCU UR7, c[0x0][0x3b4] ;  /* 0x00007680ff0777ac */ /* 0x000ea20008000800 */
[----:B------:R-:W1:Y:S01]  /*0040*/  S2R R5, SR_TID.X ;  /* 0x0000000000057919 */ /* 0x000e620000002100 */
[----:B------:R-:W3:Y:S05]  /*0050*/  LDCU UR6, c[0x0][0x3b8] ;  /* 0x00007700ff0677ac */ /* 0x000eea0008000800 */
[----:B------:R-:W0:Y:S08]  /*0060*/  S2UR UR5, SR_CTAID.Y ;  /* 0x00000000000579c3 */ /* 0x000e300000002600 */
[----:B------:R-:W0:Y:S08]  /*0070*/  LDC R3, c[0x0][0x364] ;  /* 0x0000d900ff037b82 */ /* 0x000e300000000800 */
[----:B------:R-:W1:Y:S01]  /*0080*/  S2UR UR4, SR_CTAID.X ;  /* 0x00000000000479c3 */ /* 0x000e620000002500 */
[----:B0-----:R-:W-:-:S05]  /*0090*/  IMAD R3, R3, UR5, R0 ;  /* 0x0000000503037c24 */ /* 0x001fca000f8e0200 */
[----:B--2---:R-:W-:Y:S01]  /*00a0*/  ISETP.GE.AND P0, PT, R3, UR7, PT ;  /* 0x0000000703007c0c */ /* 0x004fe2000bf06270 */
[----:B-1----:R-:W-:-:S05]  /*00b0*/  IMAD R4, R4, UR4, R5 ;  /* 0x0000000404047c24 */ /* 0x002fca000f8e0205 */
[----:B---3--:R-:W-:Y:S01]  /*00c0*/  ISETP.GE.OR P0, PT, R4, UR6, P0 ;  /* 0x0000000604007c0c */ /* 0x008fe20008706670 */
[----:B------:R-:W-:-:S12]  /*00d0*/  IMAD R4, R3, UR6, R4 ;  /* 0x0000000603047c24 */ /* 0x000fd8000f8e0204 */
[----:B------:R-:W-:Y:S05]  /*00e0*/  @P0 EXIT ;  /* 0x000000000000094d */ /* 0x000fea0003800000 */
[----:B------:R-:W0:Y:S01]  /*00f0*/  LDC.64 R8, c[0x0][0x388] ;  /* 0x0000e200ff087b82 */ /* 0x000e220000000a00 */
[----:B------:R-:W1:Y:S07]  /*0100*/  LDCU.64 UR4, c[0x0][0x358] ;  /* 0x00006b00ff0477ac */ /* 0x000e6e0008000a00 */
[----:B------:R-:W2:Y:S08]  /*0110*/  LDC.64 R6, c[0x0][0x380] ;  /* 0x0000e000ff067b82 */ /* 0x000eb00000000a00 */
[----:B------:R-:W3:Y:S01]  /*0120*/  LDC.64 R10, c[0x0][0x390] ;  /* 0x0000e400ff0a7b82 */ /* 0x000ee20000000a00 */
[----:B0-----:R-:W-:-:S06]  /*0130*/  IMAD.WIDE R8, R4, 0x4, R8 ;  /* 0x0000000404087825 */ /* 0x001fcc00078e0208 */
[----:B-1----:R-:W4:Y:S01]  /*0140*/  LDG.E R8, desc[UR4][R8.64] ;  /* 0x0000000408087981 */ /* 0x002f22000c1e1900 */
[----:B--2---:R-:W-:-:S06]  /*0150*/  IMAD.WIDE R6, R4, 0x4, R6 ;  /* 0x0000000404067825 */ /* 0x004fcc00078e0206 */
[----:B------:R-:W2:Y:S01]  /*0160*/  LDG.E R6, desc[UR4][R6.64] ;  /* 0x0000000406067981 */ /* 0x000ea2000c1e1900 */
[----:B---3--:R-:W-:-:S06]  /*0170*/  IMAD.WIDE R10, R4, 0x4, R10 ;  /* 0x00000004040a7825 */ /* 0x008fcc00078e020a */
[----:B------:R-:W3:Y:S01]  /*0180*/  LDG.E R10, desc[UR4][R10.64] ;  /* 0x000000040a0a7981 */ /* 0x000ee2000c1e1900 */
[----:B------:R-:W-:Y:S01]  /*0190*/  BSSY.RECONVERGENT B0, `(.L_x_54) ;  /* 0x0000018000007945 */ /* 0x000fe20003800200 */
[C---:B----4-:R-:W-:Y:S01]  /*01a0*/  FMUL R3, R8.reuse, 0.35760000348091125488 ;  /* 0x3eb7175908037820 */ /* 0x050fe20000400000 */
[C---:B------:R-:W-:Y:S01]  /*01b0*/  FMUL R5, R8.reuse, 0.71520000696182250977 ;  /* 0x3f37175908057820 */ /* 0x040fe20000400000 */
[----:B------:R-:W-:Y:S02]  /*01c0*/  FMUL R13, R8, 0.11919999867677688599 ;  /* 0x3df41f21080d7820 */ /* 0x000fe40000400000 */
[C---:B--2---:R-:W-:Y:S01]  /*01d0*/  FFMA R3, R6.reuse, 0.41240000724792480469, R3 ;  /* 0x3ed3261806037823 */ /* 0x044fe20000000003 */
[C---:B------:R-:W-:Y:S01]  /*01e0*/  FFMA R5, R6.reuse, 0.21259999275207519531, R5 ;  /* 0x3e59b3d006057823 */ /* 0x040fe20000000005 */
[----:B------:R-:W-:Y:S02]  /*01f0*/  FFMA R13, R6, 0.019300000742077827454, R13 ;  /* 0x3c9e1b09060d7823 */ /* 0x000fe4000000000d */
[C---:B---3--:R-:W-:Y:S01]  /*0200*/  FFMA R3, R10.reuse, 0.1805000007152557373, R3 ;  /* 0x3e38d4fe0a037823 */ /* 0x048fe20000000003 */
[C---:B------:R-:W-:Y:S01]  /*0210*/  FFMA R0, R10.reuse, 0.072200000286102294922, R5 ;  /* 0x3d93dd980a007823 */ /* 0x040fe20000000005 */
[----:B------:R-:W-:-:S03]  /*0220*/  FFMA R13, R10, 0.95050001144409179688, R13 ;  /* 0x3f7353f80a0d7823 */ /* 0x000fc6000000000d */
[----:B------:R-:W-:-:S04]  /*0230*/  FADD R6, R3, R0 ;  /* 0x0000000003067221 */ /* 0x000fc80000000000 */
[----:B------:R-:W-:-:S04]  /*0240*/  FADD R6, R13, R6 ;  /* 0x000000060d067221 */ /* 0x000fc80000000000 */
[----:B------:R-:W0:Y:S08]  /*0250*/  MUFU.RCP R5, R6 ;  /* 0x0000000600057308 */ /* 0x000e300000001000 */
[----:B------:R-:W1:Y:S01]  /*0260*/  FCHK P0, R3, R6 ;  /* 0x0000000603007302 */ /* 0x000e620000000000 */
[----:B0-----:R-:W-:-:S04]  /*0270*/  FFMA R2, -R6, R5, 1 ;  /* 0x3f80000006027423 */ /* 0x001fc80000000105 */
[----:B------:R-:W-:-:S04]  /*0280*/  FFMA R2, R5, R2, R5 ;  /* 0x0000000205027223 */ /* 0x000fc80000000005 */
[----:B------:R-:W-:-:S04]  /*0290*/  FFMA R5, R3, R2, RZ ;  /* 0x0000000203057223 */ /* 0x000fc800000000ff */
[----:B------:R-:W-:-:S04]  /*02a0*/  FFMA R7, -R6, R5, R3 ;  /* 0x0000000506077223 */ /* 0x000fc80000000103 */
[----:B------:R-:W-:Y:S01]  /*02b0*/  FFMA R5, R2, R7, R5 ;  /* 0x0000000702057223 */ /* 0x000fe20000000005 */
[----:B-1----:R-:W-:Y:S06]  /*02c0*/  @!P0 BRA `(.L_x_55) ;  /* 0x0000000000108947 */ /* 0x002fec0003800000 */
[----:B------:R-:W-:Y:S02]  /*02d0*/  MOV R2, R6 ;  /* 0x0000000600027202 */ /* 0x000fe40000000f00 */
[----:B------:R-:W-:-:S07]  /*02e0*/  MOV R8, 0x300 ;  /* 0x0000030000087802 */ /* 0x000fce0000000f00 */
[----:B------:R-:W-:Y:S05]  /*02f0*/  CALL.REL.NOINC `($__internal_3_$__cuda_sm3x_div_rn_noftz_f32_slowpath) ;  /* 0x0000000000dc7944 */ /* 0x000fea0003c00000 */
[----:B------:R-:W-:-:S07]  /*0300*/  IMAD.MOV.U32 R5, RZ, RZ, R2 ;  /* 0x000000ffff057224 */ /* 0x000fce00078e0002 */
.L_x_55:
[----:B------:R-:W-:Y:S05]  /*0310*/  BSYNC.RECONVERGENT B0 ;  /* 0x0000000000007941 */ /* 0x000fea0003800200 */
.L_x_54:
[----:B------:R-:W0:Y:S01]  /*0320*/  MUFU.RCP R3, R6 ;  /* 0x0000000600037308 */ /* 0x000e220000001000 */
[----:B------:R-:W-:Y:S07]  /*0330*/  BSSY.RECONVERGENT B0, `(.L_x_56) ;  /* 0x000000c000007945 */ /* 0x000fee0003800200 */
[----:B------:R-:W1:Y:S01]  /*0340*/  FCHK P0, R0, R6 ;  /* 0x0000000600007302 */ /* 0x000e620000000000 */
[----:B0-----:R-:W-:-:S04]  /*0350*/  FFMA R2, -R6, R3, 1 ;  /* 0x3f80000006027423 */ /* 0x001fc80000000103 */
[----:B------:R-:W-:-:S04]  /*0360*/  FFMA R8, R3, R2, R3 ;  /* 0x0000000203087223 */ /* 0x000fc80000000003 */
[----:B------:R-:W-:-:S04]  /*0370*/  FFMA R3, R0, R8, RZ ;  /* 0x0000000800037223 */ /* 0x000fc800000000ff */
[----:B------:R-:W-:-:S04]  /*0380*/  FFMA R2, -R6, R3, R0 ;  /* 0x0000000306027223 */ /* 0x000fc80000000100 */
[----:B------:R-:W-:Y:S01]  /*0390*/  FFMA R2, R8, R2, R3 ;  /* 0x0000000208027223 */ /* 0x000fe20000000003 */
[----:B-1----:R-:W-:Y:S06]  /*03a0*/  @!P0 BRA `(.L_x_57) ;  /* 0x0000000000108947 */ /* 0x002fec0003800000 */
[----:B------:R-:W-:Y:S01]  /*03b0*/  MOV R2, R6 ;  /* 0x0000000600027202 */ /* 0x000fe20000000f00 */
[----:B------:R-:W-:Y:S01]  /*03c0*/  IMAD.MOV.U32 R3, RZ, RZ, R0 ;  /* 0x000000ffff037224 */ /* 0x000fe200078e0000 */
[----:B------:R-:W-:-:S07]  /*03d0*/  MOV R8, 0x3f0 ;  /* 0x000003f000087802 */ /* 0x000fce0000000f00 */
[----:B------:R-:W-:Y:S05]  /*03e0*/  CALL.REL.NOINC `($__internal_3_$__cuda_sm3x_div_rn_noftz_f32_slowpath) ;  /* 0x0000000000a07944 */ /* 0x000fea0003c00000 */
.L_x_57:
[----:B------:R-:W-:Y:S05]  /*03f0*/  BSYNC.RECONVERGENT B0 ;  /* 0x0000000000007941 */ /* 0x000fea0003800200 */
.L_x_56:
[----:B------:R-:W0:Y:S01]  /*0400*/  LDCU UR6, c[0x0][0x3b0] ;  /* 0x00007600ff0677ac */ /* 0x000e220008000800 */
[----:B------:R-:W-:Y:S01]  /*0410*/  HFMA2 R7, -RZ, RZ, 1.5048828125, 33.21875 ;  /* 0x3e055027ff077431 */ /* 0x000fe200000001ff */
[----:B------:R-:W1:Y:S08]  /*0420*/  LDC.64 R10, c[0x0][0x398] ;  /* 0x0000e600ff0a7b82 */ /* 0x000e700000000a00 */
[----:B------:R-:W2:Y:S01]  /*0430*/  LDC.64 R8, c[0x0][0x3a0] ;  /* 0x0000e800ff087b82 */ /* 0x000ea20000000a00 */
[----:B0-----:R-:W-:-:S05]  /*0440*/  FADD R0, R0, UR6 ;  /* 0x0000000600007e21 */ /* 0x001fca0008000000 */
[----:B------:R-:W-:Y:S01]  /*0450*/  FSETP.GEU.AND P0, PT, R0, 1.175494350822287508e-38, PT ;  /* 0x008000000000780b */ /* 0x000fe20003f0e000 */
[----:B-1----:R-:W-:-:S05]  /*0460*/  IMAD.WIDE R10, R4, 0x4, R10 ;  /* 0x00000004040a7825 */ /* 0x002fca00078e020a */
[----:B------:R-:W-:Y:S01]  /*0470*/  STG.E desc[UR4][R10.64], R5 ;  /* 0x000000050a007986 */ /* 0x000fe2000c101904 */
[----:B--2---:R-:W-:-:S06]  /*0480*/  IMAD.WIDE R8, R4, 0x4, R8 ;  /* 0x0000000404087825 */ /* 0x004fcc00078e0208 */
[----:B------:R-:W-:Y:S01]  /*0490*/  @!P0 FMUL R0, R0, 8388608 ;  /* 0x4b00000000008820 */ /* 0x000fe20000400000 */
[----:B------:R-:W-:Y:S04]  /*04a0*/  STG.E desc[UR4][R8.64], R2 ;  /* 0x0000000208007986 */ /* 0x000fe8000c101904 */
[----:B------:R-:W-:-:S04]  /*04b0*/  IADD3 R3, PT, PT, R0, -0x3f2aaaab, RZ ;  /* 0xc0d5555500037810 */ /* 0x000fc80007ffe0ff */
[----:B------:R-:W-:-:S04]  /*04c0*/  LOP3.LUT R13, R3, 0xff800000, RZ, 0xc0, !PT ;  /* 0xff800000030d7812 */ /* 0x000fc800078ec0ff */
[----:B------:R-:W-:Y:S01]  /*04d0*/  I2FP.F32.S32 R12, R13 ;  /* 0x0000000d000c7245 */ /* 0x000fe20000201400 */
[----:B------:R-:W-:Y:S02]  /*04e0*/  IMAD.IADD R3, R0, 0x1, -R13 ;  /* 0x0000000100037824 */ /* 0x000fe400078e0a0d */
[----:B------:R-:W-:Y:S02]  /*04f0*/  IMAD.MOV.U32 R13, RZ, RZ, 0x7f800000 ;  /* 0x7f800000ff0d7424 */ /* 0x000fe400078e00ff */
[----:B------:R-:W-:-:S04]  /*0500*/  FADD R14, R3, -1 ;  /* 0xbf800000030e7421 */ /* 0x000fc80000000000 */
[C---:B------:R-:W-:Y:S02]  /*0510*/  FFMA R3, R14.reuse, -R7, 0.14084610342979431152 ;  /* 0x3e1039f60e037423 */ /* 0x040fe40000000807 */
[----:B------:R-:W0:Y:S02]  /*0520*/  LDC.64 R6, c[0x0][0x3a8] ;  /* 0x0000ea00ff067b82 */ /* 0x000e240000000a00 */
[----:B------:R-:W-:-:S04]  /*0530*/  FFMA R3, R14, R3, -0.12148627638816833496 ;  /* 0xbdf8cdcc0e037423 */ /* 0x000fc80000000003 */
[----:B------:R-:W-:-:S04]  /*0540*/  FFMA R3, R14, R3, 0.13980610668659210205 ;  /* 0x3e0f29550e037423 */ /* 0x000fc80000000003 */
[----:B------:R-:W-:-:S04]  /*0550*/  FFMA R3, R14, R3, -0.16684235632419586182 ;  /* 0xbe2ad8b90e037423 */ /* 0x000fc80000000003 */
[----:B------:R-:W-:-:S04]  /*0560*/  FFMA R3, R14, R3, 0.20012299716472625732 ;  /* 0x3e4ced0b0e037423 */ /* 0x000fc80000000003 */
[----:B------:R-:W-:-:S04]  /*0570*/  FFMA R3, R14, R3, -0.24999669194221496582 ;  /* 0xbe7fff220e037423 */ /* 0x000fc80000000003 */
[----:B------:R-:W-:Y:S01]  /*0580*/  FFMA R3, R14, R3, 0.33333182334899902344 ;  /* 0x3eaaaa780e037423 */ /* 0x000fe20000000003 */
[----:B0-----:R-:W-:-:S04]  /*0590*/  IMAD.WIDE R6, R4, 0x4, R6 ;  /* 0x0000000404067825 */ /* 0x001fc800078e0206 */
[----:B------:R-:W-:Y:S01]  /*05a0*/  FFMA R15, R14, R3, -0.5 ;  /* 0xbf0000000e0f7423 */ /* 0x000fe20000000003 */
[----:B------:R-:W-:Y:S02]  /*05b0*/  FSEL R3, RZ, -23, P0 ;  /* 0xc1b80000ff037808 */ /* 0x000fe40000000000 */
[----:B------:R-:W-:Y:S01]  /*05c0*/  ISETP.GT.U32.AND P0, PT, R0, 0x7f7fffff, PT ;  /* 0x7f7fffff0000780c */ /* 0x000fe20003f04070 */
[----:B------:R-:W-:Y:S02]  /*05d0*/  FMUL R15, R14, R15 ;  /* 0x0000000f0e0f7220 */ /* 0x000fe40000400000 */
[----:B------:R-:W-:Y:S02]  /*05e0*/  FFMA R3, R12, 1.1920928955078125e-07, R3 ;  /* 0x340000000c037823 */ /* 0x000fe40000000003 */
[----:B------:R-:W-:-:S04]  /*05f0*/  FFMA R14, R14, R15, R14 ;  /* 0x0000000f0e0e7223 */ /* 0x000fc8000000000e */
[----:B------:R-:W-:-:S04]  /*0600*/  FFMA R3, R3, 0.69314718246459960938, R14 ;  /* 0x3f31721803037823 */ /* 0x000fc8000000000e */
[C---:B------:R-:W-:Y:S01]  /*0610*/  @P0 FFMA R3, R0.reuse, R13, +INF ;  /* 0x7f80000000030423 */ /* 0x040fe2000000000d */
[----:B------:R-:W-:-:S03]  /*0620*/  FSETP.NEU.AND P0, PT, R0, RZ, PT ;  /* 0x000000ff0000720b */ /* 0x000fc60003f0d000 */
[----:B------:R-:W-:-:S05]  /*0630*/  FMUL R3, R3, 0.43429449200630187988 ;  /* 0x3ede5bd903037820 */ /* 0x000fca0000400000 */
[----:B------:R-:W-:-:S05]  /*0640*/  FSEL R3, R3, -INF , P0 ;  /* 0xff80000003037808 */ /* 0x000fca0000000000 */
[----:B------:R-:W-:Y:S01]  /*0650*/  STG.E desc[UR4][R6.64], R3 ;  /* 0x0000000306007986 */ /* 0x000fe2000c101904 */
[----:B------:R-:W-:Y:S05]  /*0660*/  EXIT ;  /* 0x000000000000794d */ /* 0x000fea0003800000 */
        .weak           $__internal_3_$__cuda_sm3x_div_rn_noftz_f32_slowpath
        .type           $__internal_3_$__cuda_sm3x_div_rn_noftz_f32_slowpath,@function
        .size           $__internal_3_$__cuda_sm3x_div_rn_noftz_f32_slowpath,(.L_x_74 - $__internal_3_$__cuda_sm3x_div_rn_noftz_f32_slowpath)
$__internal_3_$__cuda_sm3x_div_rn_noftz_f32_slowpath:
[----:B------:R-:W-:Y:S01]  /*0670*/  SHF.R.U32.HI R9, RZ, 0x17, R2 ;  /* 0x00000017ff097819 */ /* 0x000fe20000011602 */
[----:B------:R-:W-:Y:S01]  /*0680*/  BSSY.RECONVERGENT B1, `(.L_x_58) ;  /* 0x0000062000017945 */ /* 0x000fe20003800200 */
[----:B------:R-:W-:Y:S02]  /*0690*/  SHF.R.U32.HI R7, RZ, 0x17, R3 ;  /* 0x00000017ff077819 */ /* 0x000fe40000011603 */
[----:B------:R-:W-:Y:S02]  /*06a0*/  LOP3.LUT R15, R9, 0xff, RZ, 0xc0, !PT ;  /* 0x000000ff090f7812 */ /* 0x000fe400078ec0ff */
[----:B------:R-:W-:Y:S02]  /*06b0*/  LOP3.LUT R10, R7, 0xff, RZ, 0xc0, !PT ;  /* 0x000000ff070a7812 */ /* 0x000fe400078ec0ff */
[----:B------:R-:W-:-:S03]  /*06c0*/  IADD3 R11, PT, PT, R15, -0x1, RZ ;  /* 0xffffffff0f0b7810 */ /* 0x000fc60007ffe0ff */
[----:B------:R-:W-:Y:S01]  /*06d0*/  VIADD R9, R10, 0xffffffff ;  /* 0xffffffff0a097836 */ /* 0x000fe20000000000 */
[----:B------:R-:W-:-:S04]  /*06e0*/  ISETP.GT.U32.AND P0, PT, R11, 0xfd, PT ;  /* 0x000000fd0b00780c */ /* 0x000fc80003f04070 */
[----:B------:R-:W-:-:S13]  /*06f0*/  ISETP.GT.U32.OR P0, PT, R9, 0xfd, P0 ;  /* 0x000000fd0900780c */ /* 0x000fda0000704470 */
[----:B------:R-:W-:Y:S01]  /*0700*/  @!P0 MOV R7, RZ ;  /* 0x000000ff00078202 */ /* 0x000fe20000000f00 */
        /* <DEDUP_REMOVED lines=19> */
[----:B------:R-:W-:Y:S01]  /*0840*/  @P0 IMAD.MOV.U32 R7, RZ, RZ, RZ ;  /* 0x000000ffff070224 */ /* 0x000fe200078e00ff */
[----:B------:R-:W-:Y:S01]  /*0850*/  @!P0 MOV R7, 0xffffffc0 ;  /* 0xffffffc000078802 */ /* 0x000fe20000000f00 */
[----:B------:R-:W-:Y:S01]  /*0860*/  @!P0 FFMA R3, R3, 1.84467440737095516160e+19, RZ ;  /* 0x5f80000003038823 */ /* 0x000fe200000000ff */
[----:B------:R-:W-:-:S03]  /*0870*/  @!P1 FFMA R2, R2, 1.84467440737095516160e+19, RZ ;  /* 0x5f80000002029823 */ /* 0x000fc600000000ff */
[----:B------:R-:W-:-:S07]  /*0880*/  @!P1 VIADD R7, R7, 0x40 ;  /* 0x0000004007079836 */ /* 0x000fce0000000000 */
.L_x_59:
[----:B------:R-:W-:Y:S01]  /*0890*/  LEA R9, R15, 0xc0800000, 0x17 ;  /* 0xc08000000f097811 */ /* 0x000fe200078eb8ff */
[----:B------:R-:W-:Y:S01]  /*08a0*/  VIADD R10, R10, 0xffffff81 ;  /* 0xffffff810a0a7836 */ /* 0x000fe20000000000 */
[----:B------:R-:W-:Y:S02]  /*08b0*/  BSSY.RECONVERGENT B2, `(.L_x_64) ;  /* 0x0000035000027945 */ /* 0x000fe40003800200 */
[----:B------:R-:W-:Y:S01]  /*08c0*/  IADD3 R9, PT, PT, -R9, R2, RZ ;  /* 0x0000000209097210 */ /* 0x000fe20007ffe1ff */
[C---:B------:R-:W-:Y:S01]  /*08d0*/  IMAD R2, R10.reuse, -0x800000, R3 ;  /* 0xff8000000a027824 */ /* 0x040fe200078e0203 */
[----:B------:R-:W-:Y:S02]  /*08e0*/  IADD3 R10, PT, PT, R10, 0x7f, -R15 ;  /* 0x0000007f0a0a7810 */ /* 0x000fe40007ffe80f */
[----:B------:R-:W0:Y:S01]  /*08f0*/  MUFU.RCP R11, R9 ;  /* 0x00000009000b7308 */ /* 0x000e220000001000 */
[----:B------:R-:W-:Y:S01]  /*0900*/  FADD.FTZ R13, -R9, -RZ ;  /* 0x800000ff090d7221 */ /* 0x000fe20000010100 */
[----:B------:R-:W-:-:S03]  /*0910*/  IADD3 R10, PT, PT, R10, R7, RZ ;  /* 0x000000070a0a7210 */ /* 0x000fc60007ffe0ff */
[----:B0-----:R-:W-:-:S04]  /*0920*/  FFMA R12, R11, R13, 1 ;  /* 0x3f8000000b0c7423 */ /* 0x001fc8000000000d */
        /* <DEDUP_REMOVED lines=20> */
[CCC-:B------:R-:W-:Y:S01]  /*0a70*/  FFMA.RM R10, R14.reuse, R12.reuse, R11.reuse ;  /* 0x0000000c0e0a7223 */ /* 0x1c0fe2000000400b */
[C---:B------:R-:W-:Y:S02]  /*0a80*/  ISETP.NE.AND P2, PT, R9.reuse, RZ, PT ;  /* 0x000000ff0900720c */ /* 0x040fe40003f45270 */
[----:B------:R-:W-:Y:S02]  /*0a90*/  ISETP.NE.AND P1, PT, R9, RZ, PT ;  /* 0x000000ff0900720c */ /* 0x000fe40003f25270 */
[----:B------:R-:W-:Y:S01]  /*0aa0*/  LOP3.LUT R7, R3, 0x7fffff, RZ, 0xc0, !PT ;  /* 0x007fffff03077812 */ /* 0x000fe200078ec0ff */
[----:B------:R-:W-:Y:S01]  /*0ab0*/  FFMA.RP R3, R14, R12, R11 ;  /* 0x0000000c0e037223 */ /* 0x000fe2000000800b */
[----:B------:R-:W-:Y:S02]  /*0ac0*/  IADD3 R12, PT, PT, R9, 0x20, RZ ;  /* 0x00000020090c7810 */ /* 0x000fe40007ffe0ff */
[----:B------:R-:W-:-:S02]  /*0ad0*/  LOP3.LUT R7, R7, 0x800000, RZ, 0xfc, !PT ;  /* 0x0080000007077812 */ /* 0x000fc400078efcff */
[----:B------:R-:W-:Y:S02]  /*0ae0*/  IADD3 R9, PT, PT, -R9, RZ, RZ ;  /* 0x000000ff09097210 */ /* 0x000fe40007ffe1ff */
[----:B------:R-:W-:Y:S02]  /*0af0*/  SHF.L.U32 R12, R7, R12, RZ ;  /* 0x0000000c070c7219 */ /* 0x000fe400000006ff */
[----:B------:R-:W-:Y:S02]  /*0b00*/  FSETP.NEU.FTZ.AND P0, PT, R3, R10, PT ;  /* 0x0000000a0300720b */ /* 0x000fe40003f1d000 */
[----:B------:R-:W-:Y:S02]  /*0b10*/  SEL R10, R9, RZ, P2 ;  /* 0x000000ff090a7207 */ /* 0x000fe40001000000 */
[----:B------:R-:W-:Y:S02]  /*0b20*/  ISETP.NE.AND P1, PT, R12, RZ, P1 ;  /* 0x000000ff0c00720c */ /* 0x000fe40000f25270 */
[----:B------:R-:W-:-:S02]  /*0b30*/  SHF.R.U32.HI R10, RZ, R10, R7 ;  /* 0x0000000aff0a7219 */ /* 0x000fc40000011607 */
[----:B------:R-:W-:Y:S02]  /*0b40*/  PLOP3.LUT P0, PT, P0, P1, PT, 0xf8, 0x8f ;  /* 0x00000000008f781c */ /* 0x000fe40000703f70 */
[----:B------:R-:W-:Y:S02]  /*0b50*/  SHF.R.U32.HI R12, RZ, 0x1, R10 ;  /* 0x00000001ff0c7819 */ /* 0x000fe4000001160a */
[----:B------:R-:W-:-:S04]  /*0b60*/  SEL R3, RZ, 0x1, !P0 ;  /* 0x00000001ff037807 */ /* 0x000fc80004000000 */
[----:B------:R-:W-:-:S04]  /*0b70*/  LOP3.LUT R3, R3, 0x1, R12, 0xf8, !PT ;  /* 0x0000000103037812 */ /* 0x000fc800078ef80c */
[----:B------:R-:W-:-:S05]  /*0b80*/  LOP3.LUT R3, R3, R10, RZ, 0xc0, !PT ;  /* 0x0000000a03037212 */ /* 0x000fca00078ec0ff */
[----:B------:R-:W-:-:S05]  /*0b90*/  IMAD.IADD R3, R12, 0x1, R3 ;  /* 0x000000010c037824 */ /* 0x000fca00078e0203 */
[----:B------:R-:W-:Y:S01]  /*0ba0*/  LOP3.LUT R2, R3, R2, RZ, 0xfc, !PT ;  /* 0x0000000203027212 */ /* 0x000fe200078efcff */
[----:B------:R-:W-:Y:S06]  /*0bb0*/  BRA `(.L_x_67) ;  /* 0x0000000000107947 */ /* 0x000fec0003800000 */
.L_x_66:
[----:B------:R-:W-:-:S04]  /*0bc0*/  LOP3.LUT R2, R2, 0x80000000, RZ, 0xc0, !PT ;  /* 0x8000000002027812 */ /* 0x000fc800078ec0ff */
[----:B------:R-:W-:Y:S01]  /*0bd0*/  LOP3.LUT R2, R2, 0x7f800000, RZ, 0xfc, !PT ;  /* 0x7f80000002027812 */ /* 0x000fe200078efcff */
[----:B------:R-:W-:Y:S06]  /*0be0*/  BRA `(.L_x_67) ;  /* 0x0000000000047947 */ /* 0x000fec0003800000 */
.L_x_65:
[----:B------:R-:W-:-:S07]  /*0bf0*/  LEA R2, R10, R2, 0x17 ;  /* 0x000000020a027211 */ /* 0x000fce00078eb8ff */
.L_x_67:
[----:B------:R-:W-:Y:S05]  /*0c00*/  BSYNC.RECONVERGENT B2 ;  /* 0x0000000000027941 */ /* 0x000fea0003800200 */
.L_x_64:
[----:B------:R-:W-:Y:S05]  /*0c10*/  BRA `(.L_x_68) ;  /* 0x0000000000207947 */ /* 0x000fea0003800000 */
.L_x_63:
[----:B------:R-:W-:-:S04]  /*0c20*/  LOP3.LUT R2, R2, 0x80000000, R3, 0x48, !PT ;  /* 0x8000000002027812 */ /* 0x000fc800078e4803 */
[----:B------:R-:W-:Y:S01]  /*0c30*/  LOP3.LUT R2, R2, 0x7f800000, RZ, 0xfc, !PT ;  /* 0x7f80000002027812 */ /* 0x000fe200078efcff */
[----:B------:R-:W-:Y:S06]  /*0c40*/  BRA `(.L_x_68) ;  /* 0x0000000000147947 */ /* 0x000fec0003800000 */
.L_x_62:
[----:B------:R-:W-:Y:S01]  /*0c50*/  LOP3.LUT R2, R2, 0x80000000, R3, 0x48, !PT ;  /* 0x8000000002027812 */ /* 0x000fe200078e4803 */
[----:B------:R-:W-:Y:S06]  /*0c60*/  BRA `(.L_x_68) ;  /* 0x00000000000c7947 */ /* 0x000fec0003800000 */
.L_x_61:
[----:B------:R-:W0:Y:S01]  /*0c70*/  MUFU.RSQ R2, -QNAN ;  /* 0xffc0000000027908 */ /* 0x000e220000001400 */
[----:B------:R-:W-:Y:S05]  /*0c80*/  BRA `(.L_x_68) ;  /* 0x0000000000047947 */ /* 0x000fea0003800000 */
.L_x_60:
[----:B------:R-:W-:-:S07]  /*0c90*/  FADD.FTZ R2, R3, R2 ;  /* 0x0000000203027221 */ /* 0x000fce0000010000 */
.L_x_68:
[----:B------:R-:W-:Y:S05]  /*0ca0*/  BSYNC.RECONVERGENT B1 ;  /* 0x0000000000017941 */ /* 0x000fea0003800200 */
.L_x_58:
[----:B------:R-:W-:-:S04]  /*0cb0*/  HFMA2 R9, -RZ, RZ, 0, 0 ;  /* 0x00000000ff097431 */ /* 0x000fc800000001ff */
[----:B0-----:R-:W-:Y:S05]  /*0cc0*/  RET.REL.NODEC R8 `(_Z10rgb_to_xyYPfS_S_S_S_S_fii) ;  /* 0xfffffff008cc7950 */ /* 0x001fea0003c3ffff */
.L_x_69:
        /* <DEDUP_REMOVED lines=11> */
.L_x_74:


//--------------------- .text._Z16separateChannelsPK6uchar4iiPfS2_S2_ --------------------------
	.section	.text._Z16separateChannelsPK6uchar4iiPfS2_S2_,"ax",@progbits
	.align	128
        .global         _Z16separateChannelsPK6uchar4iiPfS2_S2_
        .type           _Z16separateChannelsPK6uchar4iiPfS2_S2_,@function
        .size           _Z16separateChannelsPK6uchar4iiPfS2_S2_,(.L_x_82 - _Z16separateChannelsPK6uchar4iiPfS2_S2_)
        .other          _Z16separateChannelsPK6uchar4iiPfS2_S2_,@"STO_CUDA_ENTRY STV_DEFAULT"
_Z16separateChannelsPK6uchar4iiPfS2_S2_:
.text._Z16separateChannelsPK6uchar4iiPfS2_S2_:
[----:B------:R-:W-:Y:S01]  /*0000*/  LDC R1, c[0x0][0x37c] ;  /* 0x0000df00ff017b82 */ /* 0x000fe20000000800 */
[----:B------:R-:W0:Y:S01]  /*0010*/  S2R R5, SR_CTAID.Y ;  /* 0x0000000000057919 */ /* 0x000e220000002600 */
[----:B------:R-:W1:Y:S01]  /*0020*/  LDCU UR4, c[0x0][0x360] ;  /* 0x00006c00ff0477ac */ /* 0x000e620008000800 */
[----:B------:R-:W0:Y:S01]  /*0030*/  S2R R2, SR_TID.Y ;  /* 0x0000000000027919 */ /* 0x000e220000002200 */
[----:B------:R-:W0:Y:S01]  /*0040*/  LDCU UR5, c[0x0][0x364] ;  /* 0x00006c80ff0577ac */ /* 0x000e220008000800 */
[----:B------:R-:W1:Y:S01]  /*0050*/  S2R R0, SR_CTAID.X ;  /* 0x0000000000007919 */ /* 0x000e620000002500 */
[----:B------:R-:W2:Y:S01]  /*0060*/  LDCU.64 UR6, c[0x0][0x388] ;  /* 0x00007100ff0677ac */ /* 0x000ea20008000a00 */
[----:B------:R-:W1:Y:S01]  /*0070*/  S2R R3, SR_TID.X ;  /* 0x0000000000037919 */ /* 0x000e620000002100 */
[----:B0-----:R-:W-:-:S05]  /*0080*/  IMAD R5, R5, UR5, R2 ;  /* 0x0000000505057c24 */ /* 0x001fca000f8e0202 */
[----:B--2---:R-:W-:Y:S01]  /*0090*/  ISETP.GE.AND P0, PT, R5, UR6, PT ;  /* 0x0000000605007c0c */ /* 0x004fe2000bf06270 */
[----:B-1----:R-:W-:-:S05]  /*00a0*/  IMAD R0, R0, UR4, R3 ;  /* 0x0000000400007c24 */ /* 0x002fca000f8e0203 */
[----:B------:R-:W-:-:S13]  /*00b0*/  ISETP.GE.OR P0, PT, R0, UR7, P0 ;  /* 0x0000000700007c0c */ /* 0x000fda0008706670 */
[----:B------:R-:W-:Y:S05]  /*00c0*/  @P0 EXIT ;  /* 0x000000000000094d */ /* 0x000fea0003800000 */
[----:B------:R-:W0:Y:S01]  /*00d0*/  LDC.64 R2, c[0x0][0x380] ;  /* 0x0000e000ff027b82 */ /* 0x000e220000000a00 */
[----:B------:R-:W1:Y:S01]  /*00e0*/  LDCU.64 UR4, c[0x0][0x358] ;  /* 0x00006b00ff0477ac */ /* 0x000e620008000a00 */
[----:B------:R-:W-:-:S06]  /*00f0*/  IMAD R11, R5, UR7, R0 ;  /* 0x00000007050b7c24 */ /* 0x000fcc000f8e0200 */
[----:B------:R-:W2:Y:S08]  /*0100*/  LDC.64 R4, c[0x0][0x390] ;  /* 0x0000e400ff047b82 */ /* 0x000eb00000000a00 */
[----:B------:R-:W3:Y:S01]  /*0110*/  LDC.64 R6, c[0x0][0x398] ;  /* 0x0000e600ff067b82 */ /* 0x000ee20000000a00 */
[----:B0-----:R-:W-:-:S07]  /*0120*/  IMAD.WIDE R2, R11, 0x4, R2 ;  /* 0x000000040b027825 */ /* 0x001fce00078e0202 */
[----:B------:R-:W0:Y:S01]  /*0130*/  LDC.64 R8, c[0x0][0x3a0] ;  /* 0x0000e800ff087b82 */ /* 0x000e220000000a00 */
[----:B-1----:R-:W4:Y:S01]  /*0140*/  LDG.E.U8 R0, desc[UR4][R2.64] ;  /* 0x0000000402007981 */ /* 0x002f22000c1e1100 */
[----:B--2---:R-:W-:Y:S01]  /*0150*/  IMAD.WIDE R4, R11, 0x4, R4 ;  /* 0x000000040b047825 */ /* 0x004fe200078e0204 */
[----:B----4-:R-:W-:-:S05]  /*0160*/  I2FP.F32.U32 R13, R0 ;  /* 0x00000000000d7245 */ /* 0x010fca0000201000 */
[----:B------:R-:W-:Y:S04]  /*0170*/  STG.E desc[UR4][R4.64], R13 ;  /* 0x0000000d04007986 */ /* 0x000fe8000c101904 */
[----:B------:R-:W2:Y:S01]  /*0180*/  LDG.E.U8 R0, desc[UR4][R2.64+0x1] ;  /* 0x0000010402007981 */ /* 0x000ea2000c1e1100 */
[----:B---3--:R-:W-:Y:S01]  /*0190*/  IMAD.WIDE R6, R11, 0x4, R6 ;  /* 0x000000040b067825 */ /* 0x008fe200078e0206 */
[----:B--2---:R-:W-:-:S05]  /*01a0*/  I2FP.F32.U32 R15, R0 ;  /* 0x00000000000f7245 */ /* 0x004fca0000201000 */
[----:B------:R-:W-:Y:S04]  /*01b0*/  STG.E desc[UR4][R6.64], R15 ;  /* 0x0000000f06007986 */ /* 0x000fe8000c101904 */
[----:B------:R-:W2:Y:S01]  /*01c0*/  LDG.E.U8 R0, desc[UR4][R2.64+0x2] ;  /* 0x0000020402007981 */ /* 0x000ea2000c1e1100 */
[----:B0-----:R-:W-:Y:S01]  /*01d0*/  IMAD.WIDE R8, R11, 0x4, R8 ;  /* 0x000000040b087825 */ /* 0x001fe200078e0208 */
[----:B--2---:R-:W-:-:S05]  /*01e0*/  I2FP.F32.U32 R11, R0 ;  /* 0x00000000000b7245 */ /* 0x004fca0000201000 */
[----:B------:R-:W-:Y:S01]  /*01f0*/  STG.E desc[UR4][R8.64], R11 ;  /* 0x0000000b08007986 */ /* 0x000fe2000c101904 */
[----:B------:R-:W-:Y:S05]  /*0200*/  EXIT ;  /* 0x000000000000794d */ /* 0x000fea0003800000 */
.L_x_70:
        /* <DEDUP_REMOVED lines=15> */
.L_x_82:


//--------------------- .nv.shared._Z13normalize_cdfPjPfi --------------------------
	.section	.nv.shared._Z13normalize_cdfPjPfi,"aw",@nobits
	.sectionflags	@""
	.align	16
	.zero		1024


//--------------------- .nv.shared.reserved.0     --------------------------
	.section	.nv.shared.reserved.0,"aw",@nobits
	.weak		__nv_reservedSMEM_offset_0_alias
	.size		__nv_reservedSMEM_offset_0_alias, 0, 64
	.other		__nv_reservedSMEM_offset_0_alias,@"STO_CUDA_RESERVED_SHARED STV_DEFAULT"
__nv_reservedSMEM_offset_0_alias:
	.zero		0
	.zero		64


//--------------------- .nv.shared._Z17recombineChannelsPKfS0_S0_P6uchar4ii --------------------------
	.section	.nv.shared._Z17recombineChannelsPKfS0_S0_P6uchar4ii,"aw",@nobits
	.sectionflags	@""
	.align	16
	.zero		1024


//--------------------- .nv.shared._Z7tonemapPfS_S_S_S_S_S_fffiii --------------------------
	.section	.nv.shared._Z7tonemapPfS_S_S_S_S_S_fffiii,"aw",@nobits
	.sectionflags	@""
	.align	16
	.zero		1024


//--------------------- .nv.shared._Z13kernel_maxminPfS_ii --------------------------
	.section	.nv.shared._Z13kernel_maxminPfS_ii,"aw",@nobits
	.sectionflags	@""
	.align	16
	.zero		1024


//--------------------- .nv.shared._Z12kernel_histoPKfPiffii --------------------------
	.section	.nv.shared._Z12kernel_histoPKfPiffii,"aw",@nobits
	.sectionflags	@""
	.align	16
	.zero		1024


//--------------------- .nv.shared._Z11kernel_scanPii --------------------------
	.section	.nv.shared._Z11kernel_scanPii,"aw",@nobits
	.sectionflags	@""
	.align	16
	.zero		1024


//--------------------- .nv.shared._Z10rgb_to_xyYPfS_S_S_S_S_fii --------------------------
	.section	.nv.shared._Z10rgb_to_xyYPfS_S_S_S_S_fii,"aw",@nobits
	.sectionflags	@""
	.align	16
	.zero		1024


//--------------------- .nv.shared._Z16separateChannelsPK6uchar4iiPfS2_S2_ --------------------------
	.section	.nv.shared._Z16separateChannelsPK6uchar4iiPfS2_S2_,"aw",@nobits
	.sectionflags	@""
	.align	16
	.zero		1024


//--------------------- .nv.constant0._Z13normalize_cdfPjPfi --------------------------
	.section	.nv.constant0._Z13normalize_cdfPjPfi,"a",@progbits
	.sectionflags	@""
	.align	4
.nv.constant0._Z13normalize_cdfPjPfi:
	.zero		916


//--------------------- .nv.constant0._Z17recombineChannelsPKfS0_S0_P6uchar4ii --------------------------
	.section	.nv.constant0._Z17recombineChannelsPKfS0_S0_P6uchar4ii,"a",@progbits
	.sectionflags	@""
	.align	4
.nv.constant0._Z17recombineChannelsPKfS0_S0_P6uchar4ii:
	.zero		936


//--------------------- .nv.constant0._Z7tonemapPfS_S_S_S_S_S_fffiii --------------------------
	.section	.nv.constant0._Z7tonemapPfS_S_S_S_S_S_fffiii,"a",@progbits
	.sectionflags	@""
	.align	4
.nv.constant0._Z7tonemapPfS_S_S_S_S_S_fffiii:
	.zero		976


//--------------------- .nv.constant0._Z13kernel_maxminPfS_ii --------------------------
	.section	.nv.constant0._Z13kernel_maxminPfS_ii,"a",@progbits
	.sectionflags	@""
	.align	4
.nv.constant0._Z13kernel_maxminPfS_ii:
	.zero		920


//--------------------- .nv.constant0._Z12kernel_histoPKfPiffii --------------------------
	.section	.nv.constant0._Z12kernel_histoPKfPiffii,"a",@progbits
	.sectionflags	@""
	.align	4
.nv.constant0._Z12kernel_histoPKfPiffii:
	.zero		928


//--------------------- .nv.constant0._Z11kernel_scanPii --------------------------
	.section	.nv.constant0._Z11kernel_scanPii,"a",@progbits
	.sectionflags	@""
	.align	4
.nv.constant0._Z11kernel_scanPii:
	.zero		908


//--------------------- .nv.constant0._Z10rgb_to_xyYPfS_S_S_S_S_fii --------------------------
	.section	.nv.constant0._Z10rgb_to_xyYPfS_S_S_S_S_fii,"a",@progbits
	.sectionflags	@""
	.align	4
.nv.constant0._Z10rgb_to_xyYPfS_S_S_S_S_fii:
	.zero		956


//--------------------- .nv.constant0._Z16separateChannelsPK6uchar4iiPfS2_S2_ --------------------------
	.section	.nv.constant0._Z16separateChannelsPK6uchar4iiPfS2_S2_,"a",@progbits
	.sectionflags	@""
	.align	4
.nv.constant0._Z16separateChannelsPK6uchar4iiPfS2_S2_:
	.zero		936


//--------------------- SYMBOLS --------------------------

	.type		.nv.reservedSmem.offset0,@object
	.size		.nv.reservedSmem.offset0,0x4
	.type		.nv.reservedSmem.cap,@object
	.size		.nv.reservedSmem.cap,0x4
